// auto-generated by cutlass_sweep.gemm — config: {"arch": "sm_100", "cluster_m": 1, "cluster_n": 2, "dtype": "e5m2", "dtype_b": "e5m2", "layout": "nt", "stages": 0, "tile_k": 128, "tile_m": 64, "tile_n": 64}
#include "cutlass/cutlass.h"
#include "cutlass/gemm/collective/collective_builder.hpp"
#include "cutlass/gemm/device/gemm_universal_adapter.h"
#include "cutlass/gemm/kernel/gemm_universal.hpp"
#include "cutlass/epilogue/collective/collective_builder.hpp"

using ElemA = cutlass::float_e5m2_t;
using ElemB = cutlass::float_e5m2_t;
using ElemCD = cutlass::float_e5m2_t;
using Acc  = float;
using TileShape    = cute::Shape<cute::_64, cute::_64, cute::_128>;
using ClusterShape = cute::Shape<cute::_1, cute::_2, cute::_1>;

using CollectiveEpilogue = typename cutlass::epilogue::collective::CollectiveBuilder<
    cutlass::arch::Sm100, cutlass::arch::OpClassTensorOp,
    TileShape, ClusterShape,
    cutlass::epilogue::collective::EpilogueTileAuto,
    Acc, Acc,
    ElemCD, cutlass::layout::RowMajor, 128 / cutlass::sizeof_bits<ElemCD>::value,
    ElemCD, cutlass::layout::RowMajor, 128 / cutlass::sizeof_bits<ElemCD>::value,
    cutlass::epilogue::collective::EpilogueScheduleAuto
  >::CollectiveOp;

using CollectiveMainloop = typename cutlass::gemm::collective::CollectiveBuilder<
    cutlass::arch::Sm100, cutlass::arch::OpClassTensorOp,
    ElemA, cutlass::layout::RowMajor, 128 / cutlass::sizeof_bits<ElemA>::value,
    ElemB, cutlass::layout::ColumnMajor, 128 / cutlass::sizeof_bits<ElemB>::value,
    Acc,
    TileShape, ClusterShape,
    cutlass::gemm::collective::StageCountAutoCarveout<static_cast<int>(sizeof(typename CollectiveEpilogue::SharedStorage))>,
    cutlass::gemm::collective::KernelScheduleAuto
  >::CollectiveOp;

using GemmKernel = cutlass::gemm::kernel::GemmUniversal<
    cute::Shape<int,int,int,int>,
    CollectiveMainloop,
    CollectiveEpilogue
>;
using Gemm = cutlass::gemm::device::GemmUniversalAdapter<GemmKernel>;

// Force the device kernel symbol into the cubin without needing a host main.
auto* _anchor = &cutlass::device_kernel<GemmKernel>;


// ===== COMPILED SASS (sm_100a) =====

	.target	sm_100a

	.elftype	@"ET_EXEC"


//--------------------- .note.nv.tkinfo           --------------------------
	.section	.note.nv.tkinfo,"",@"SHT_NOTE"
	.sectionflags	@"SHF_NOTE_NV_TKINFO"
	.tkinfo
        /*0018*/ 	.word	0x00000002
        /*0030*/ 	.string	""
        /*0030*/ 	.string	"ptxas"
        /*0030*/ 	.string	"Cuda compilation tools, release 13.0, V13.0.88"
        /*0030*/ 	.string	"Build cuda_13.0.r13.0/compiler.36424714_0"
        /*0030*/ 	.string	"-arch sm_100a -m 64 "



//--------------------- .note.nv.cuinfo           --------------------------
	.section	.note.nv.cuinfo,"",@"SHT_NOTE"
	.sectionflags	@"SHF_NOTE_NV_CUINFO"
        /*0018*/ 	.short	0x0002
        /*001a*/ 	.short	0x0064
        /*001c*/ 	.short	0x0082
	.zero		2


//--------------------- .nv.info                  --------------------------
	.section	.nv.info,"",@"SHT_CUDA_INFO"
	.align	4


	//----- nvinfo : EIATTR_REGCOUNT
	.align		4
        /*0000*/ 	.byte	0x04, 0x2f
        /*0002*/ 	.short	(.L_19 - .L_18)
	.align		4
.L_18:
        /*0004*/ 	.word	index@(_ZN7cutlass13device_kernelINS_4gemm6kernel13GemmUniversalIN4cute5tupleIJiiiiEEENS1_10collective13CollectiveMmaINS1_35MainloopSm100TmaUmmaWarpSpecializedILi13ELi2ELi4ENS5_IJNS4_1CILi1EEENSA_ILi2EEESB_EEEEENS5_IJNSA_ILi64EEESF_NSA_ILi128EEEEEENS_12float_e5m2_tENS5_IJlSB_lEEESI_SJ_NS4_8TiledMMAINS4_8MMA_AtomIJNS4_10MMA_TraitsINS4_19SM100_MMA_F8F6F4_SSEJSI_SI_fSF_SF_NS4_17integral_constantINS4_4UMMA5MajorELSQ_0EEESR_NSO_INSP_7ScaleInELSS_0EEEST_EEEEEENS4_6LayoutINS5_IJSB_SB_SB_EEENS5_IJNSA_ILi0EEESY_SY_EEEEENS5_IJNS4_10UnderscoreES11_S11_EEEEENS4_23SM90_TMA_LOAD_MULTICASTENS4_14ComposedLayoutINS4_7SwizzleILi3ELi4ELi3EEENS4_18smem_ptr_flag_bitsILi8EEENSW_INS5_IJNSA_ILi8EEESG_EEENS5_IJSG_SB_EEEEEEEvNS4_8identityENS4_13SM90_TMA_LOADES1E_vS1F_EENS_8epilogue10collective18CollectiveEpilogueINS1I_23Sm100TmaWarpSpecializedILi1ELi1ELi32ELb0ELb0EEEJSH_NS5_IJNSW_ISF_SB_EES1N_EEESI_SJ_SI_SJ_NS1I_6fusion15FusionCallbacksIS1M_NS1P_17LinearCombinationISI_fSI_fLNS_15FloatRoundStyleE2EEESH_S1O_JEEENS4_5SM1004TMEM4LOAD26SM100_TMEM_LOAD_16dp32b32xES1G_NS15_INS16_ILi2ELi4ELi3EEES19_NSW_INS5_IJS1A_SF_EEENS5_IJSF_SB_EEEEEEENS4_39AutoVectorizingCopyWithAssumedAlignmentILi128EEENS4_14SM90_TMA_STOREES23_S25_S25_EEEvvEEEEvNT_6ParamsE)
        /*0008*/ 	.word	0x00000059


	//----- nvinfo : EIATTR_FRAME_SIZE
	.align		4
.L_19:
        /*000c*/ 	.byte	0x04, 0x11
        /*000e*/ 	.short	(.L_21 - .L_20)
	.align		4
.L_20:
        /*0010*/ 	.word	index@($__internal_2_$__cuda_sm10x_tcgen05_guardrail_trap_unallocated_columns_being_dealloced)
        /*0014*/ 	.word	0x00000000


	//----- nvinfo : EIATTR_FRAME_SIZE
	.align		4
.L_21:
        /*0018*/ 	.byte	0x04, 0x11
        /*001a*/ 	.short	(.L_23 - .L_22)
	.align		4
.L_22:
        /*001c*/ 	.word	index@($__internal_1_$__cuda_sm10x_tcgen05_guardrail_trap_phase_invalid_during_alloc)
        /*0020*/ 	.word	0x00000000


	//----- nvinfo : EIATTR_FRAME_SIZE
	.align		4
.L_23:
        /*0024*/ 	.byte	0x04, 0x11
        /*0026*/ 	.short	(.L_25 - .L_24)
	.align		4
.L_24:
        /*0028*/ 	.word	index@($__internal_0_$__cuda_sm10x_tcgen05_guardrail_trap_col_being_dealloced_not_returned_by_alloc)
        /*002c*/ 	.word	0x00000000


	//----- nvinfo : EIATTR_FRAME_SIZE
	.align		4
.L_25:
        /*0030*/ 	.byte	0x04, 0x11
        /*0032*/ 	.short	(.L_27 - .L_26)
	.align		4
.L_26:
        /*0034*/ 	.word	index@(_ZN7cutlass13device_kernelINS_4gemm6kernel13GemmUniversalIN4cute5tupleIJiiiiEEENS1_10collective13CollectiveMmaINS1_35MainloopSm100TmaUmmaWarpSpecializedILi13ELi2ELi4ENS5_IJNS4_1CILi1EEENSA_ILi2EEESB_EEEEENS5_IJNSA_ILi64EEESF_NSA_ILi128EEEEEENS_12float_e5m2_tENS5_IJlSB_lEEESI_SJ_NS4_8TiledMMAINS4_8MMA_AtomIJNS4_10MMA_TraitsINS4_19SM100_MMA_F8F6F4_SSEJSI_SI_fSF_SF_NS4_17integral_constantINS4_4UMMA5MajorELSQ_0EEESR_NSO_INSP_7ScaleInELSS_0EEEST_EEEEEENS4_6LayoutINS5_IJSB_SB_SB_EEENS5_IJNSA_ILi0EEESY_SY_EEEEENS5_IJNS4_10UnderscoreES11_S11_EEEEENS4_23SM90_TMA_LOAD_MULTICASTENS4_14ComposedLayoutINS4_7SwizzleILi3ELi4ELi3EEENS4_18smem_ptr_flag_bitsILi8EEENSW_INS5_IJNSA_ILi8EEESG_EEENS5_IJSG_SB_EEEEEEEvNS4_8identityENS4_13SM90_TMA_LOADES1E_vS1F_EENS_8epilogue10collective18CollectiveEpilogueINS1I_23Sm100TmaWarpSpecializedILi1ELi1ELi32ELb0ELb0EEEJSH_NS5_IJNSW_ISF_SB_EES1N_EEESI_SJ_SI_SJ_NS1I_6fusion15FusionCallbacksIS1M_NS1P_17LinearCombinationISI_fSI_fLNS_15FloatRoundStyleE2EEESH_S1O_JEEENS4_5SM1004TMEM4LOAD26SM100_TMEM_LOAD_16dp32b32xES1G_NS15_INS16_ILi2ELi4ELi3EEES19_NSW_INS5_IJS1A_SF_EEENS5_IJSF_SB_EEEEEEENS4_39AutoVectorizingCopyWithAssumedAlignmentILi128EEENS4_14SM90_TMA_STOREES23_S25_S25_EEEvvEEEEvNT_6ParamsE)
        /*0038*/ 	.word	0x00000000


	//----- nvinfo : EIATTR_MIN_STACK_SIZE
	.align		4
.L_27:
        /*003c*/ 	.byte	0x04, 0x12
        /*003e*/ 	.short	(.L_29 - .L_28)
	.align		4
.L_28:
        /*0040*/ 	.word	index@(_ZN7cutlass13device_kernelINS_4gemm6kernel13GemmUniversalIN4cute5tupleIJiiiiEEENS1_10collective13CollectiveMmaINS1_35MainloopSm100TmaUmmaWarpSpecializedILi13ELi2ELi4ENS5_IJNS4_1CILi1EEENSA_ILi2EEESB_EEEEENS5_IJNSA_ILi64EEESF_NSA_ILi128EEEEEENS_12float_e5m2_tENS5_IJlSB_lEEESI_SJ_NS4_8TiledMMAINS4_8MMA_AtomIJNS4_10MMA_TraitsINS4_19SM100_MMA_F8F6F4_SSEJSI_SI_fSF_SF_NS4_17integral_constantINS4_4UMMA5MajorELSQ_0EEESR_NSO_INSP_7ScaleInELSS_0EEEST_EEEEEENS4_6LayoutINS5_IJSB_SB_SB_EEENS5_IJNSA_ILi0EEESY_SY_EEEEENS5_IJNS4_10UnderscoreES11_S11_EEEEENS4_23SM90_TMA_LOAD_MULTICASTENS4_14ComposedLayoutINS4_7SwizzleILi3ELi4ELi3EEENS4_18smem_ptr_flag_bitsILi8EEENSW_INS5_IJNSA_ILi8EEESG_EEENS5_IJSG_SB_EEEEEEEvNS4_8identityENS4_13SM90_TMA_LOADES1E_vS1F_EENS_8epilogue10collective18CollectiveEpilogueINS1I_23Sm100TmaWarpSpecializedILi1ELi1ELi32ELb0ELb0EEEJSH_NS5_IJNSW_ISF_SB_EES1N_EEESI_SJ_SI_SJ_NS1I_6fusion15FusionCallbacksIS1M_NS1P_17LinearCombinationISI_fSI_fLNS_15FloatRoundStyleE2EEESH_S1O_JEEENS4_5SM1004TMEM4LOAD26SM100_TMEM_LOAD_16dp32b32xES1G_NS15_INS16_ILi2ELi4ELi3EEES19_NSW_INS5_IJS1A_SF_EEENS5_IJSF_SB_EEEEEEENS4_39AutoVectorizingCopyWithAssumedAlignmentILi128EEENS4_14SM90_TMA_STOREES23_S25_S25_EEEvvEEEEvNT_6ParamsE)
        /*0044*/ 	.word	0x00000000
.L_29:


//--------------------- .nv.compat                --------------------------
	.section	.nv.compat,"",@"SHT_CUDA_COMPAT_INFO"
	.align	4
        /*0000*/ 	.byte	0x02, 0x09, 0x01, 0x00, 0x02, 0x02, 0x02, 0x00, 0x02, 0x05, 0x05, 0x00, 0x03, 0x07, 0x01, 0x01
        /*0010*/ 	.byte	0x02, 0x03, 0x01, 0x00, 0x02, 0x06, 0x01, 0x00, 0x04, 0x0b, 0x08, 0x00, 0x09, 0x00, 0x00, 0x00
        /*0020*/ 	.byte	0x00, 0x00, 0x00, 0x00


//--------------------- .nv.info._ZN7cutlass13device_kernelINS_4gemm6kernel13GemmUniversalIN4cute5tupleIJiiiiEEENS1_10collective13CollectiveMmaINS1_35MainloopSm100TmaUmmaWarpSpecializedILi13ELi2ELi4ENS5_IJNS4_1CILi1EEENSA_ILi2EEESB_EEEEENS5_IJNSA_ILi64EEESF_NSA_ILi128EEEEEENS_12float_e5m2_tENS5_IJlSB_lEEESI_SJ_NS4_8TiledMMAINS4_8MMA_AtomIJNS4_10MMA_TraitsINS4_19SM100_MMA_F8F6F4_SSEJSI_SI_fSF_SF_NS4_17integral_constantINS4_4UMMA5MajorELSQ_0EEESR_NSO_INSP_7ScaleInELSS_0EEEST_EEEEEENS4_6LayoutINS5_IJSB_SB_SB_EEENS5_IJNSA_ILi0EEESY_SY_EEEEENS5_IJNS4_10UnderscoreES11_S11_EEEEENS4_23SM90_TMA_LOAD_MULTICASTENS4_14ComposedLayoutINS4_7SwizzleILi3ELi4ELi3EEENS4_18smem_ptr_flag_bitsILi8EEENSW_INS5_IJNSA_ILi8EEESG_EEENS5_IJSG_SB_EEEEEEEvNS4_8identityENS4_13SM90_TMA_LOADES1E_vS1F_EENS_8epilogue10collective18CollectiveEpilogueINS1I_23Sm100TmaWarpSpecializedILi1ELi1ELi32ELb0ELb0EEEJSH_NS5_IJNSW_ISF_SB_EES1N_EEESI_SJ_SI_SJ_NS1I_6fusion15FusionCallbacksIS1M_NS1P_17LinearCombinationISI_fSI_fLNS_15FloatRoundStyleE2EEESH_S1O_JEEENS4_5SM1004TMEM4LOAD26SM100_TMEM_LOAD_16dp32b32xES1G_NS15_INS16_ILi2ELi4ELi3EEES19_NSW_INS5_IJS1A_SF_EEENS5_IJSF_SB_EEEEEEENS4_39AutoVectorizingCopyWithAssumedAlignmentILi128EEENS4_14SM90_TMA_STOREES23_S25_S25_EEEvvEEEEvNT_6ParamsE --------------------------
	.section	.nv.info._ZN7cutlass13device_kernelINS_4gemm6kernel13GemmUniversalIN4cute5tupleIJiiiiEEENS1_10collective13CollectiveMmaINS1_35MainloopSm100TmaUmmaWarpSpecializedILi13ELi2ELi4ENS5_IJNS4_1CILi1EEENSA_ILi2EEESB_EEEEENS5_IJNSA_ILi64EEESF_NSA_ILi128EEEEEENS_12float_e5m2_tENS5_IJlSB_lEEESI_SJ_NS4_8TiledMMAINS4_8MMA_AtomIJNS4_10MMA_TraitsINS4_19SM100_MMA_F8F6F4_SSEJSI_SI_fSF_SF_NS4_17integral_constantINS4_4UMMA5MajorELSQ_0EEESR_NSO_INSP_7ScaleInELSS_0EEEST_EEEEEENS4_6LayoutINS5_IJSB_SB_SB_EEENS5_IJNSA_ILi0EEESY_SY_EEEEENS5_IJNS4_10UnderscoreES11_S11_EEEEENS4_23SM90_TMA_LOAD_MULTICASTENS4_14ComposedLayoutINS4_7SwizzleILi3ELi4ELi3EEENS4_18smem_ptr_flag_bitsILi8EEENSW_INS5_IJNSA_ILi8EEESG_EEENS5_IJSG_SB_EEEEEEEvNS4_8identityENS4_13SM90_TMA_LOADES1E_vS1F_EENS_8epilogue10collective18CollectiveEpilogueINS1I_23Sm100TmaWarpSpecializedILi1ELi1ELi32ELb0ELb0EEEJSH_NS5_IJNSW_ISF_SB_EES1N_EEESI_SJ_SI_SJ_NS1I_6fusion15FusionCallbacksIS1M_NS1P_17LinearCombinationISI_fSI_fLNS_15FloatRoundStyleE2EEESH_S1O_JEEENS4_5SM1004TMEM4LOAD26SM100_TMEM_LOAD_16dp32b32xES1G_NS15_INS16_ILi2ELi4ELi3EEES19_NSW_INS5_IJS1A_SF_EEENS5_IJSF_SB_EEEEEEENS4_39AutoVectorizingCopyWithAssumedAlignmentILi128EEENS4_14SM90_TMA_STOREES23_S25_S25_EEEvvEEEEvNT_6ParamsE,"",@"SHT_CUDA_INFO"
	.sectionflags	@""
	.align	4


	//----- nvinfo : EIATTR_CUDA_API_VERSION
	.align		4
        /*0000*/ 	.byte	0x04, 0x37
        /*0002*/ 	.short	(.L_31 - .L_30)
.L_30:
        /*0004*/ 	.word	0x00000082


	//----- nvinfo : EIATTR_KPARAM_INFO
	.align		4
.L_31:
        /*0008*/ 	.byte	0x04, 0x17
        /*000a*/ 	.short	(.L_33 - .L_32)
.L_32:
        /*000c*/ 	.word	0x00000000
        /*0010*/ 	.short	0x0000
        /*0012*/ 	.short	0x0000
        /*0014*/ 	.byte	0x00, 0xf0, 0x01, 0x20


	//----- nvinfo : EIATTR_AT_ENTRY_FRAGMENTS
	.align		4
.L_33:
        /*0018*/ 	.byte	0x04, 0x4f
        /*001a*/ 	.short	(.L_35 - .L_34)


	//   ....[0]....
.L_34:
        /*001c*/ 	.word	0x00000006


	//----- nvinfo : EIATTR_RESERVED_SMEM_USED
	.align		4
.L_35:
        /*0020*/ 	.byte	0x01, 0x41
	.zero		2


	//----- nvinfo : EIATTR_SPARSE_MMA_MASK
	.align		4
        /*0024*/ 	.byte	0x03, 0x50
        /*0026*/ 	.short	0x0000


	//----- nvinfo : EIATTR_TCGEN05_1CTA_USED
	.align		4
        /*0028*/ 	.byte	0x01, 0x51
	.zero		2


	//----- nvinfo : EIATTR_MAXREG_COUNT
	.align		4
        /*002c*/ 	.byte	0x03, 0x1b
        /*002e*/ 	.short	0x00ff


	//----- nvinfo : EIATTR_NUM_BARRIERS
	.align		4
        /*0030*/ 	.byte	0x02, 0x4c
        /*0032*/ 	.byte	0x07
	.zero		1


	//----- nvinfo : EIATTR_EXTERNS
	.align		4
        /*0034*/ 	.byte	0x04, 0x0f
        /*0036*/ 	.short	(.L_37 - .L_36)


	//   ....[0]....
	.align		4
.L_36:
        /*0038*/ 	.word	index@(__assertfail)


	//----- nvinfo : EIATTR_MERCURY_ISA_VERSION
	.align		4
.L_37:
        /*003c*/ 	.byte	0x03, 0x5f
        /*003e*/ 	.short	0x0101


	//----- nvinfo : EIATTR_INT_WARP_WIDE_INSTR_OFFSETS
	.align		4
        /*0040*/ 	.byte	0x04, 0x31
        /*0042*/ 	.short	(.L_39 - .L_38)


	//   ....[0]....
.L_38:
        /*0044*/ 	.word	0x00004290


	//   ....[1]....
        /*0048*/ 	.word	0x000042c0


	//   ....[2]....
        /*004c*/ 	.word	0x000042e0


	//   ....[3]....
        /*0050*/ 	.word	0x00004e10


	//   ....[4]....
        /*0054*/ 	.word	0x00004ec0


	//----- nvinfo : EIATTR_COOP_GROUP_MASK_REGIDS
	.align		4
.L_39:
        /*0058*/ 	.byte	0x04, 0x29
        /*005a*/ 	.short	(.L_41 - .L_40)


	//   ....[0]....
.L_40:
        /*005c*/ 	.word	0xffffffff


	//   ....[1]....
        /*0060*/ 	.word	0xffffffff


	//   ....[2]....
        /*0064*/ 	.word	0xffffffff


	//   ....[3]....
        /*0068*/ 	.word	0xffffffff


	//   ....[4]....
        /*006c*/ 	.word	0xffffffff


	//   ....[5]....
        /*0070*/ 	.word	0xffffffff


	//   ....[6]....
        /*0074*/ 	.word	0xffffffff


	//   ....[7]....
        /*0078*/ 	.word	0xffffffff


	//   ....[8]....
        /*007c*/ 	.word	0xffffffff


	//   ....[9]....
        /*0080*/ 	.word	0xffffffff


	//   ....[10]....
        /*0084*/ 	.word	0xffffffff


	//   ....[11]....
        /*0088*/ 	.word	0xffffffff


	//   ....[12]....
        /*008c*/ 	.word	0xffffffff


	//   ....[13]....
        /*0090*/ 	.word	0xffffffff


	//----- nvinfo : EIATTR_COOP_GROUP_INSTR_OFFSETS
	.align		4
.L_41:
        /*0094*/ 	.byte	0x04, 0x28
        /*0096*/ 	.short	(.L_43 - .L_42)


	//   ....[0]....
.L_42:
        /*0098*/ 	.word	0x00000080


	//   ....[1]....
        /*009c*/ 	.word	0x000004e0


	//   ....[2]....
        /*00a0*/ 	.word	0x000007e0


	//   ....[3]....
        /*00a4*/ 	.word	0x00000920


	//   ....[4]....
        /*00a8*/ 	.word	0x00000a20


	//   ....[5]....
        /*00ac*/ 	.word	0x00000b90


	//   ....[6]....
        /*00b0*/ 	.word	0x00000d30


	//   ....[7]....
        /*00b4*/ 	.word	0x00000ee0


	//   ....[8]....
        /*00b8*/ 	.word	0x000020d0


	//   ....[9]....
        /*00bc*/ 	.word	0x00003480


	//   ....[10]....
        /*00c0*/ 	.word	0x00003690


	//   ....[11]....
        /*00c4*/ 	.word	0x000036c0


	//   ....[12]....
        /*00c8*/ 	.word	0x00004170


	//   ....[13]....
        /*00cc*/ 	.word	0x000043a0


	//----- nvinfo : EIATTR_VRC_CTA_INIT_COUNT
	.align		4
.L_43:
        /*00d0*/ 	.byte	0x02, 0x4a
        /*00d2*/ 	.byte	0x80
	.zero		1


	//----- nvinfo : EIATTR_SYSCALL_OFFSETS
	.align		4
        /*00d4*/ 	.byte	0x04, 0x46
        /*00d6*/ 	.short	(.L_45 - .L_44)


	//   ....[0]....
.L_44:
        /*00d8*/ 	.word	0x00005a30


	//   ....[1]....
        /*00dc*/ 	.word	0x00005b70


	//   ....[2]....
        /*00e0*/ 	.word	0x000062f0


	//----- nvinfo : EIATTR_MBARRIER_INSTR_OFFSETS
	.align		4
.L_45:
        /*00e4*/ 	.byte	0x04, 0x39
        /*00e6*/ 	.short	(.L_47 - .L_46)


	//   ....[0]....
.L_46:
        /*00e8*/ 	.word	0x00000620
        /*00ec*/ 	.word	0x000000ff
        /*00f0*/ 	.word	0x00000000
        /*00f4*/ 	.short	0x0100
        /*00f6*/ 	.byte	0x04
	.zero		1


	//   ....[1]....
        /*00f8*/ 	.word	0x00000630
        /*00fc*/ 	.word	0x000000ff
        /*0100*/ 	.word	0x00000068
        /*0104*/ 	.short	0x0100
        /*0106*/ 	.byte	0x04
	.zero		1


	//   ....[2]....
        /*0108*/ 	.word	0x00000640
        /*010c*/ 	.word	0x000000ff
        /*0110*/ 	.word	0x00000008
        /*0114*/ 	.short	0x0100
        /*0116*/ 	.byte	0x04
	.zero		1


	//   ....[3]....
        /*0118*/ 	.word	0x00000650
        /*011c*/ 	.word	0x000000ff
        /*0120*/ 	.word	0x00000070
        /*0124*/ 	.short	0x0100
        /*0126*/ 	.byte	0x04
	.zero		1


	//   ....[4]....
        /*0128*/ 	.word	0x00000660
        /*012c*/ 	.word	0x000000ff
        /*0130*/ 	.word	0x00000010
        /*0134*/ 	.short	0x0100
        /*0136*/ 	.byte	0x04
	.zero		1


	//   ....[5]....
        /*0138*/ 	.word	0x00000670
        /*013c*/ 	.word	0x000000ff
        /*0140*/ 	.word	0x00000078
        /*0144*/ 	.short	0x0100
        /*0146*/ 	.byte	0x04
	.zero		1


	//   ....[6]....
        /*0148*/ 	.word	0x00000680
        /*014c*/ 	.word	0x000000ff
        /*0150*/ 	.word	0x00000018
        /*0154*/ 	.short	0x0100
        /*0156*/ 	.byte	0x04
	.zero		1


	//   ....[7]....
        /*0158*/ 	.word	0x00000690
        /*015c*/ 	.word	0x000000ff
        /*0160*/ 	.word	0x00000080
        /*0164*/ 	.short	0x0100
        /*0166*/ 	.byte	0x04
	.zero		1


	//   ....[8]....
        /*0168*/ 	.word	0x000006a0
        /*016c*/ 	.word	0x000000ff
        /*0170*/ 	.word	0x00000020
        /*0174*/ 	.short	0x0100
        /*0176*/ 	.byte	0x04
	.zero		1


	//   ....[9]....
        /*0178*/ 	.word	0x000006b0
        /*017c*/ 	.word	0x000000ff
        /*0180*/ 	.word	0x00000088
        /*0184*/ 	.short	0x0100
        /*0186*/ 	.byte	0x04
	.zero		1


	//   ....[10]....
        /*0188*/ 	.word	0x000006c0
        /*018c*/ 	.word	0x000000ff
        /*0190*/ 	.word	0x00000028
        /*0194*/ 	.short	0x0100
        /*0196*/ 	.byte	0x04
	.zero		1


	//   ....[11]....
        /*0198*/ 	.word	0x000006d0
        /*019c*/ 	.word	0x000000ff
        /*01a0*/ 	.word	0x00000090
        /*01a4*/ 	.short	0x0100
        /*01a6*/ 	.byte	0x04
	.zero		1


	//   ....[12]....
        /*01a8*/ 	.word	0x000006e0
        /*01ac*/ 	.word	0x000000ff
        /*01b0*/ 	.word	0x00000030
        /*01b4*/ 	.short	0x0100
        /*01b6*/ 	.byte	0x04
	.zero		1


	//   ....[13]....
        /*01b8*/ 	.word	0x000006f0
        /*01bc*/ 	.word	0x000000ff
        /*01c0*/ 	.word	0x00000098
        /*01c4*/ 	.short	0x0100
        /*01c6*/ 	.byte	0x04
	.zero		1


	//   ....[14]....
        /*01c8*/ 	.word	0x00000700
        /*01cc*/ 	.word	0x000000ff
        /*01d0*/ 	.word	0x00000038
        /*01d4*/ 	.short	0x0100
        /*01d6*/ 	.byte	0x04
	.zero		1


	//   ....[15]....
        /*01d8*/ 	.word	0x00000710
        /*01dc*/ 	.word	0x000000ff
        /*01e0*/ 	.word	0x000000a0
        /*01e4*/ 	.short	0x0100
        /*01e6*/ 	.byte	0x04
	.zero		1


	//   ....[16]....
        /*01e8*/ 	.word	0x00000720
        /*01ec*/ 	.word	0x000000ff
        /*01f0*/ 	.word	0x00000040
        /*01f4*/ 	.short	0x0100
        /*01f6*/ 	.byte	0x04
	.zero		1


	//   ....[17]....
        /*01f8*/ 	.word	0x00000730
        /*01fc*/ 	.word	0x000000ff
        /*0200*/ 	.word	0x000000a8
        /*0204*/ 	.short	0x0100
        /*0206*/ 	.byte	0x04
	.zero		1


	//   ....[18]....
        /*0208*/ 	.word	0x00000740
        /*020c*/ 	.word	0x000000ff
        /*0210*/ 	.word	0x00000048
        /*0214*/ 	.short	0x0100
        /*0216*/ 	.byte	0x04
	.zero		1


	//   ....[19]....
        /*0218*/ 	.word	0x00000750
        /*021c*/ 	.word	0x000000ff
        /*0220*/ 	.word	0x000000b0
        /*0224*/ 	.short	0x0100
        /*0226*/ 	.byte	0x04
	.zero		1


	//   ....[20]....
        /*0228*/ 	.word	0x00000760
        /*022c*/ 	.word	0x000000ff
        /*0230*/ 	.word	0x00000050
        /*0234*/ 	.short	0x0100
        /*0236*/ 	.byte	0x04
	.zero		1


	//   ....[21]....
        /*0238*/ 	.word	0x00000770
        /*023c*/ 	.word	0x000000ff
        /*0240*/ 	.word	0x000000b8
        /*0244*/ 	.short	0x0100
        /*0246*/ 	.byte	0x04
	.zero		1


	//   ....[22]....
        /*0248*/ 	.word	0x00000780
        /*024c*/ 	.word	0x000000ff
        /*0250*/ 	.word	0x00000058
        /*0254*/ 	.short	0x0100
        /*0256*/ 	.byte	0x04
	.zero		1


	//   ....[23]....
        /*0258*/ 	.word	0x00000790
        /*025c*/ 	.word	0x000000ff
        /*0260*/ 	.word	0x000000c0
        /*0264*/ 	.short	0x0100
        /*0266*/ 	.byte	0x04
	.zero		1


	//   ....[24]....
        /*0268*/ 	.word	0x000007a0
        /*026c*/ 	.word	0x000000ff
        /*0270*/ 	.word	0x00000060
        /*0274*/ 	.short	0x0100
        /*0276*/ 	.byte	0x04
	.zero		1


	//   ....[25]....
        /*0278*/ 	.word	0x000007b0
        /*027c*/ 	.word	0x000000ff
        /*0280*/ 	.word	0x000000c8
        /*0284*/ 	.short	0x0100
        /*0286*/ 	.byte	0x04
	.zero		1


	//   ....[26]....
        /*0288*/ 	.word	0x000008f0
        /*028c*/ 	.word	0x000000ff
        /*0290*/ 	.word	0x000000d0
        /*0294*/ 	.short	0x0100
        /*0296*/ 	.byte	0x04
	.zero		1


	//   ....[27]....
        /*0298*/ 	.word	0x00000900
        /*029c*/ 	.word	0x000000ff
        /*02a0*/ 	.word	0x000000d8
        /*02a4*/ 	.short	0x0100
        /*02a6*/ 	.byte	0x04
	.zero		1


	//   ....[28]....
        /*02a8*/ 	.word	0x000009f0
        /*02ac*/ 	.word	0x000000ff
        /*02b0*/ 	.word	0x000000e0
        /*02b4*/ 	.short	0x0100
        /*02b6*/ 	.byte	0x06
	.zero		1


	//   ....[29]....
        /*02b8*/ 	.word	0x00000a00
        /*02bc*/ 	.word	0x000000ff
        /*02c0*/ 	.word	0x000000e8
        /*02c4*/ 	.short	0x0100
        /*02c6*/ 	.byte	0x06
	.zero		1


	//   ....[30]....
        /*02c8*/ 	.word	0x00000b40
        /*02cc*/ 	.word	0x000000ff
        /*02d0*/ 	.word	0x000000f0
        /*02d4*/ 	.short	0x0100
        /*02d6*/ 	.byte	0x06
	.zero		1


	//   ....[31]....
        /*02d8*/ 	.word	0x00000b50
        /*02dc*/ 	.word	0x000000ff
        /*02e0*/ 	.word	0x00000100
        /*02e4*/ 	.short	0x0100
        /*02e6*/ 	.byte	0x06
	.zero		1


	//   ....[32]....
        /*02e8*/ 	.word	0x00000b60
        /*02ec*/ 	.word	0x000000ff
        /*02f0*/ 	.word	0x000000f8
        /*02f4*/ 	.short	0x0100
        /*02f6*/ 	.byte	0x06
	.zero		1


	//   ....[33]....
        /*02f8*/ 	.word	0x00000b70
        /*02fc*/ 	.word	0x000000ff
        /*0300*/ 	.word	0x00000108
        /*0304*/ 	.short	0x0100
        /*0306*/ 	.byte	0x06
	.zero		1


	//   ....[34]....
        /*0308*/ 	.word	0x00000ca0
        /*030c*/ 	.word	0x000000ff
        /*0310*/ 	.word	0x00000110
        /*0314*/ 	.short	0x0100
        /*0316*/ 	.byte	0x04
	.zero		1


	//   ....[35]....
        /*0318*/ 	.word	0x00000cb0
        /*031c*/ 	.word	0x000000ff
        /*0320*/ 	.word	0x00000130
        /*0324*/ 	.short	0x0100
        /*0326*/ 	.byte	0x04
	.zero		1


	//   ....[36]....
        /*0328*/ 	.word	0x00000cc0
        /*032c*/ 	.word	0x000000ff
        /*0330*/ 	.word	0x00000118
        /*0334*/ 	.short	0x0100
        /*0336*/ 	.byte	0x04
	.zero		1


	//   ....[37]....
        /*0338*/ 	.word	0x00000cd0
        /*033c*/ 	.word	0x000000ff
        /*0340*/ 	.word	0x00000138
        /*0344*/ 	.short	0x0100
        /*0346*/ 	.byte	0x04
	.zero		1


	//   ....[38]....
        /*0348*/ 	.word	0x00000ce0
        /*034c*/ 	.word	0x000000ff
        /*0350*/ 	.word	0x00000120
        /*0354*/ 	.short	0x0100
        /*0356*/ 	.byte	0x04
	.zero		1


	//   ....[39]....
        /*0358*/ 	.word	0x00000cf0
        /*035c*/ 	.word	0x000000ff
        /*0360*/ 	.word	0x00000140
        /*0364*/ 	.short	0x0100
        /*0366*/ 	.byte	0x04
	.zero		1


	//   ....[40]....
        /*0368*/ 	.word	0x00000d00
        /*036c*/ 	.word	0x000000ff
        /*0370*/ 	.word	0x00000128
        /*0374*/ 	.short	0x0100
        /*0376*/ 	.byte	0x04
	.zero		1


	//   ....[41]....
        /*0378*/ 	.word	0x00000d10
        /*037c*/ 	.word	0x000000ff
        /*0380*/ 	.word	0x00000148
        /*0384*/ 	.short	0x0100
        /*0386*/ 	.byte	0x04
	.zero		1


	//   ....[42]....
        /*0388*/ 	.word	0x00000e00
        /*038c*/ 	.word	0x000000ff
        /*0390*/ 	.word	0x00000150
        /*0394*/ 	.short	0x0100
        /*0396*/ 	.byte	0x04
	.zero		1


	//   ....[43]....
        /*0398*/ 	.word	0x00000e10
        /*039c*/ 	.word	0x000000ff
        /*03a0*/ 	.word	0x00000160
        /*03a4*/ 	.short	0x0100
        /*03a6*/ 	.byte	0x04
	.zero		1


	//   ....[44]....
        /*03a8*/ 	.word	0x00000e20
        /*03ac*/ 	.word	0x000000ff
        /*03b0*/ 	.word	0x00000158
        /*03b4*/ 	.short	0x0100
        /*03b6*/ 	.byte	0x04
	.zero		1


	//   ....[45]....
        /*03b8*/ 	.word	0x00000e30
        /*03bc*/ 	.word	0x000000ff
        /*03c0*/ 	.word	0x00000168
        /*03c4*/ 	.short	0x0100
        /*03c6*/ 	.byte	0x04
	.zero		1


	//   ....[46]....
        /*03c8*/ 	.word	0x00001950
        /*03cc*/ 	.word	0x00000000
        /*03d0*/ 	.word	0x00000160
        /*03d4*/ 	.short	0x010a
        /*03d6*/ 	.byte	0xff
	.zero		1


	//   ....[47]....
        /*03d8*/ 	.word	0x00001980
        /*03dc*/ 	.word	0x00000000
        /*03e0*/ 	.word	0x00000150
        /*03e4*/ 	.short	0x0101
        /*03e6*/ 	.byte	0xff
	.zero		1


	//   ....[48]....
        /*03e8*/ 	.word	0x00001a50
        /*03ec*/ 	.word	0x000000ff
        /*03f0*/ 	.word	0x00000068
        /*03f4*/ 	.short	0x010a
        /*03f6*/ 	.byte	0x04
	.zero		1


	//   ....[49]....
        /*03f8*/ 	.word	0x00001ad0
        /*03fc*/ 	.word	0x000000ff
        /*0400*/ 	.word	0x00000068
        /*0404*/ 	.short	0x010a
        /*0406*/ 	.byte	0x21
	.zero		1


	//   ....[50]....
        /*0408*/ 	.word	0x00001c70
        /*040c*/ 	.word	0x000000ff
        /*0410*/ 	.word	0x00000068
        /*0414*/ 	.short	0x010a
        /*0416*/ 	.byte	0x08
	.zero		1


	//   ....[51]....
        /*0418*/ 	.word	0x00001d80
        /*041c*/ 	.word	0x000000ff
        /*0420*/ 	.word	0x000000e8
        /*0424*/ 	.short	0x0101
        /*0426*/ 	.byte	0x06
	.zero		1


	//   ....[52]....
        /*0428*/ 	.word	0x00001da0
        /*042c*/ 	.word	0x000000ff
        /*0430*/ 	.word	0x00000068
        /*0434*/ 	.short	0x010a
        /*0436*/ 	.byte	0x04
	.zero		1


	//   ....[53]....
        /*0438*/ 	.word	0x00001e20
        /*043c*/ 	.word	0x000000ff
        /*0440*/ 	.word	0x00000068
        /*0444*/ 	.short	0x010a
        /*0446*/ 	.byte	0x11
	.zero		1


	//   ....[54]....
        /*0448*/ 	.word	0x00001fc0
        /*044c*/ 	.word	0x000000ff
        /*0450*/ 	.word	0x00000068
        /*0454*/ 	.short	0x010a
        /*0456*/ 	.byte	0x07
	.zero		1


	//   ....[55]....
        /*0458*/ 	.word	0x00002100
        /*045c*/ 	.word	0x00000003
        /*0460*/ 	.word	0x000000f0
        /*0464*/ 	.short	0x010a
        /*0466*/ 	.byte	0xff
	.zero		1


	//   ....[56]....
        /*0468*/ 	.word	0x00002250
        /*046c*/ 	.word	0x00000000
        /*0470*/ 	.word	0x00000000
        /*0474*/ 	.short	0x0101
        /*0476*/ 	.byte	0xff
	.zero		1


	//   ....[57]....
        /*0478*/ 	.word	0x000027f0
        /*047c*/ 	.word	0x000000ff
        /*0480*/ 	.word	0x00000000
        /*0484*/ 	.short	0x010a
        /*0486*/ 	.byte	0x04
	.zero		1


	//   ....[58]....
        /*0488*/ 	.word	0x00002880
        /*048c*/ 	.word	0x000000ff
        /*0490*/ 	.word	0x00000000
        /*0494*/ 	.short	0x010a
        /*0496*/ 	.byte	0x05
	.zero		1


	//   ....[59]....
        /*0498*/ 	.word	0x00002910
        /*049c*/ 	.word	0x000000ff
        /*04a0*/ 	.word	0x00000000
        /*04a4*/ 	.short	0x010a
        /*04a6*/ 	.byte	0x05
	.zero		1


	//   ....[60]....
        /*04a8*/ 	.word	0x000029a0
        /*04ac*/ 	.word	0x000000ff
        /*04b0*/ 	.word	0x00000000
        /*04b4*/ 	.short	0x010a
        /*04b6*/ 	.byte	0x05
	.zero		1


	//   ....[61]....
        /*04b8*/ 	.word	0x00002a30
        /*04bc*/ 	.word	0x000000ff
        /*04c0*/ 	.word	0x00000000
        /*04c4*/ 	.short	0x010a
        /*04c6*/ 	.byte	0x05
	.zero		1


	//   ....[62]....
        /*04c8*/ 	.word	0x00002ac0
        /*04cc*/ 	.word	0x000000ff
        /*04d0*/ 	.word	0x00000000
        /*04d4*/ 	.short	0x010a
        /*04d6*/ 	.byte	0x05
	.zero		1


	//   ....[63]....
        /*04d8*/ 	.word	0x00002b50
        /*04dc*/ 	.word	0x000000ff
        /*04e0*/ 	.word	0x00000000
        /*04e4*/ 	.short	0x010a
        /*04e6*/ 	.byte	0x05
	.zero		1


	//   ....[64]....
        /*04e8*/ 	.word	0x00002be0
        /*04ec*/ 	.word	0x000000ff
        /*04f0*/ 	.word	0x00000000
        /*04f4*/ 	.short	0x010a
        /*04f6*/ 	.byte	0x05
	.zero		1


	//   ....[65]....
        /*04f8*/ 	.word	0x00002c70
        /*04fc*/ 	.word	0x000000ff
        /*0500*/ 	.word	0x00000000
        /*0504*/ 	.short	0x010a
        /*0506*/ 	.byte	0x05
	.zero		1


	//   ....[66]....
        /*0508*/ 	.word	0x00002d00
        /*050c*/ 	.word	0x000000ff
        /*0510*/ 	.word	0x00000000
        /*0514*/ 	.short	0x010a
        /*0516*/ 	.byte	0x05
	.zero		1


	//   ....[67]....
        /*0518*/ 	.word	0x00002d90
        /*051c*/ 	.word	0x000000ff
        /*0520*/ 	.word	0x00000000
        /*0524*/ 	.short	0x010a
        /*0526*/ 	.byte	0x05
	.zero		1


	//   ....[68]....
        /*0528*/ 	.word	0x00002e20
        /*052c*/ 	.word	0x000000ff
        /*0530*/ 	.word	0x00000000
        /*0534*/ 	.short	0x010a
        /*0536*/ 	.byte	0x05
	.zero		1


	//   ....[69]....
        /*0538*/ 	.word	0x00002ec0
        /*053c*/ 	.word	0x00000000
        /*0540*/ 	.word	0x00000000
        /*0544*/ 	.short	0x010a
        /*0546*/ 	.byte	0xff
	.zero		1


	//   ....[70]....
        /*0548*/ 	.word	0x00002fe0
        /*054c*/ 	.word	0x00000002
        /*0550*/ 	.word	0x00000150
        /*0554*/ 	.short	0x010a
        /*0556*/ 	.byte	0xff
	.zero		1


	//   ....[71]....
        /*0558*/ 	.word	0x00003050
        /*055c*/ 	.word	0x00000002
        /*0560*/ 	.word	0x00000000
        /*0564*/ 	.short	0x0101
        /*0566*/ 	.byte	0xff
	.zero		1


	//   ....[72]....
        /*0568*/ 	.word	0x00003070
        /*056c*/ 	.word	0x000000ff
        /*0570*/ 	.word	0x00000100
        /*0574*/ 	.short	0x010a
        /*0576*/ 	.byte	0x04
	.zero		1


	//   ....[73]....
        /*0578*/ 	.word	0x00003190
        /*057c*/ 	.word	0x00000002
        /*0580*/ 	.word	0x000000f0
        /*0584*/ 	.short	0x010a
        /*0586*/ 	.byte	0xff
	.zero		1


	//   ....[74]....
        /*0588*/ 	.word	0x00003290
        /*058c*/ 	.word	0x00000002
        /*0590*/ 	.word	0x00000000
        /*0594*/ 	.short	0x0101
        /*0596*/ 	.byte	0xff
	.zero		1


	//   ....[75]....
        /*0598*/ 	.word	0x00003320
        /*059c*/ 	.word	0x000000ff
        /*05a0*/ 	.word	0x00000100
        /*05a4*/ 	.short	0x0106
        /*05a6*/ 	.byte	0x04
	.zero		1


	//   ....[76]....
        /*05a8*/ 	.word	0x00003340
        /*05ac*/ 	.word	0x000000ff
        /*05b0*/ 	.word	0x00000100
        /*05b4*/ 	.short	0x010a
        /*05b6*/ 	.byte	0x04
	.zero		1


	//   ....[77]....
        /*05b8*/ 	.word	0x000033d0
        /*05bc*/ 	.word	0x000000ff
        /*05c0*/ 	.word	0x00000100
        /*05c4*/ 	.short	0x0106
        /*05c6*/ 	.byte	0x07
	.zero		1


	//   ....[78]....
        /*05c8*/ 	.word	0x00003410
        /*05cc*/ 	.word	0x00000000
        /*05d0*/ 	.word	0x00000100
        /*05d4*/ 	.short	0x010a
        /*05d6*/ 	.byte	0xff
	.zero		1


	//   ....[79]....
        /*05d8*/ 	.word	0x00003960
        /*05dc*/ 	.word	0x00000000
        /*05e0*/ 	.word	0x000000f0
        /*05e4*/ 	.short	0x010a
        /*05e6*/ 	.byte	0xff
	.zero		1


	//   ....[80]....
        /*05e8*/ 	.word	0x00003a60
        /*05ec*/ 	.word	0x00000003
        /*05f0*/ 	.word	0x00000000
        /*05f4*/ 	.short	0x0101
        /*05f6*/ 	.byte	0xff
	.zero		1


	//   ....[81]....
        /*05f8*/ 	.word	0x00003a70
        /*05fc*/ 	.word	0x000000ff
        /*0600*/ 	.word	0x00000000
        /*0604*/ 	.short	0x010a
        /*0606*/ 	.byte	0x04
	.zero		1


	//   ....[82]....
        /*0608*/ 	.word	0x00003af0
        /*060c*/ 	.word	0x000000ff
        /*0610*/ 	.word	0x00000130
        /*0614*/ 	.short	0x010a
        /*0616*/ 	.byte	0x1f
	.zero		1


	//   ....[83]....
        /*0618*/ 	.word	0x00003bd0
        /*061c*/ 	.word	0x000000ff
        /*0620*/ 	.word	0x00000000
        /*0624*/ 	.short	0x010a
        /*0626*/ 	.byte	0x05
	.zero		1


	//   ....[84]....
        /*0628*/ 	.word	0x00003d10
        /*062c*/ 	.word	0x000000ff
        /*0630*/ 	.word	0x00000000
        /*0634*/ 	.short	0x010a
        /*0636*/ 	.byte	0x04
	.zero		1


	//   ....[85]....
        /*0638*/ 	.word	0x00003fa0
        /*063c*/ 	.word	0x000000ff
        /*0640*/ 	.word	0x00000000
        /*0644*/ 	.short	0x010a
        /*0646*/ 	.byte	0x04
	.zero		1


	//   ....[86]....
        /*0648*/ 	.word	0x00004030
        /*064c*/ 	.word	0x000000ff
        /*0650*/ 	.word	0x00000000
        /*0654*/ 	.short	0x010a
        /*0656*/ 	.byte	0x05
	.zero		1


	//   ....[87]....
        /*0658*/ 	.word	0x000040c0
        /*065c*/ 	.word	0x000000ff
        /*0660*/ 	.word	0x00000000
        /*0664*/ 	.short	0x010a
        /*0666*/ 	.byte	0x05
	.zero		1


	//   ....[88]....
        /*0668*/ 	.word	0x00004150
        /*066c*/ 	.word	0x000000ff
        /*0670*/ 	.word	0x00000000
        /*0674*/ 	.short	0x010a
        /*0676*/ 	.byte	0x04
	.zero		1


	//   ....[89]....
        /*0678*/ 	.word	0x000045f0
        /*067c*/ 	.word	0x00000007
        /*0680*/ 	.word	0x000000f0
        /*0684*/ 	.short	0x010a
        /*0686*/ 	.byte	0xff
	.zero		1


	//   ....[90]....
        /*0688*/ 	.word	0x00004760
        /*068c*/ 	.word	0x00000000
        /*0690*/ 	.word	0x00000000
        /*0694*/ 	.short	0x0101
        /*0696*/ 	.byte	0xff
	.zero		1


	//   ....[91]....
        /*0698*/ 	.word	0x00004bd0
        /*069c*/ 	.word	0x000000ff
        /*06a0*/ 	.word	0x000000e8
        /*06a4*/ 	.short	0x010a
        /*06a6*/ 	.byte	0x11
	.zero		1


	//   ....[92]....
        /*06a8*/ 	.word	0x00004d50
        /*06ac*/ 	.word	0x000000ff
        /*06b0*/ 	.word	0x000000d8
        /*06b4*/ 	.short	0x010a
        /*06b6*/ 	.byte	0x11
	.zero		1


	//   ....[93]....
        /*06b8*/ 	.word	0x00004f60
        /*06bc*/ 	.word	0x000000ff
        /*06c0*/ 	.word	0x000000d0
        /*06c4*/ 	.short	0x010b
        /*06c6*/ 	.byte	0x11
	.zero		1


	//   ....[94]....
        /*06c8*/ 	.word	0x00004f70
        /*06cc*/ 	.word	0x000000ff
        /*06d0*/ 	.word	0x00000000
        /*06d4*/ 	.short	0x0101
        /*06d6*/ 	.byte	0x30
	.zero		1


	//   ....[95]....
        /*06d8*/ 	.word	0x00004fb0
        /*06dc*/ 	.word	0x00000000
        /*06e0*/ 	.word	0x000000d8
        /*06e4*/ 	.short	0x010a
        /*06e6*/ 	.byte	0xff
	.zero		1


	//   ....[96]....
        /*06e8*/ 	.word	0x000052f0
        /*06ec*/ 	.word	0x00000003
        /*06f0*/ 	.word	0x000000f0
        /*06f4*/ 	.short	0x010a
        /*06f6*/ 	.byte	0xff
	.zero		1


	//   ....[97]....
        /*06f8*/ 	.word	0x00005470
        /*06fc*/ 	.word	0x00000000
        /*0700*/ 	.word	0x00000000
        /*0704*/ 	.short	0x0101
        /*0706*/ 	.byte	0xff
	.zero		1


	//   ....[98]....
        /*0708*/ 	.word	0x00005ed0
        /*070c*/ 	.word	0x000000ff
        /*0710*/ 	.word	0x000000d0
        /*0714*/ 	.short	0x010a
        /*0716*/ 	.byte	0x2c
	.zero		1


	//   ....[99]....
        /*0718*/ 	.word	0x00005ee0
        /*071c*/ 	.word	0x00000016
        /*0720*/ 	.word	0x00000110
        /*0724*/ 	.short	0x010a
        /*0726*/ 	.byte	0xff
	.zero		1


	//   ....[100]....
        /*0728*/ 	.word	0x00006090
        /*072c*/ 	.word	0x000000ff
        /*0730*/ 	.word	0x000000d0
        /*0734*/ 	.short	0x010a
        /*0736*/ 	.byte	0x2c
	.zero		1


	//   ....[101]....
        /*0738*/ 	.word	0x00006170
        /*073c*/ 	.word	0x000000ff
        /*0740*/ 	.word	0x00000000
        /*0744*/ 	.short	0x0101
        /*0746*/ 	.byte	0x04
	.zero		1


	//   ....[102]....
        /*0748*/ 	.word	0x000061d0
        /*074c*/ 	.word	0x00000016
        /*0750*/ 	.word	0x00000110
        /*0754*/ 	.short	0x010a
        /*0756*/ 	.byte	0xff
	.zero		1


	//   ....[103]....
        /*0758*/ 	.word	0x00006540
        /*075c*/ 	.word	0x000000ff
        /*0760*/ 	.word	0x00000000
        /*0764*/ 	.short	0x0101
        /*0766*/ 	.byte	0x04
	.zero		1


	//   ....[104]....
        /*0768*/ 	.word	0x00006e20
        /*076c*/ 	.word	0x00000000
        /*0770*/ 	.word	0x00000160
        /*0774*/ 	.short	0x010a
        /*0776*/ 	.byte	0xff
	.zero		1


	//   ....[105]....
        /*0778*/ 	.word	0x00006e80
        /*077c*/ 	.word	0x00000000
        /*0780*/ 	.word	0x00000068
        /*0784*/ 	.short	0x010a
        /*0786*/ 	.byte	0xff
	.zero		1


	//   ....[106]....
        /*0788*/ 	.word	0x00006ee0
        /*078c*/ 	.word	0x00000000
        /*0790*/ 	.word	0x00000068
        /*0794*/ 	.short	0x010a
        /*0796*/ 	.byte	0xff
	.zero		1


	//   ....[107]....
        /*0798*/ 	.word	0x00006f30
        /*079c*/ 	.word	0x00000003
        /*07a0*/ 	.word	0x000000f0
        /*07a4*/ 	.short	0x010a
        /*07a6*/ 	.byte	0xff
	.zero		1


	//   ....[108]....
        /*07a8*/ 	.word	0x00006f90
        /*07ac*/ 	.word	0x00000000
        /*07b0*/ 	.word	0x00000000
        /*07b4*/ 	.short	0x010a
        /*07b6*/ 	.byte	0xff
	.zero		1


	//   ....[109]....
        /*07b8*/ 	.word	0x00006ff0
        /*07bc*/ 	.word	0x00000000
        /*07c0*/ 	.word	0x00000000
        /*07c4*/ 	.short	0x010a
        /*07c6*/ 	.byte	0xff
	.zero		1


	//   ....[110]....
        /*07c8*/ 	.word	0x00007050
        /*07cc*/ 	.word	0x00000000
        /*07d0*/ 	.word	0x00000000
        /*07d4*/ 	.short	0x010a
        /*07d6*/ 	.byte	0xff
	.zero		1


	//   ....[111]....
        /*07d8*/ 	.word	0x000070b0
        /*07dc*/ 	.word	0x00000000
        /*07e0*/ 	.word	0x00000000
        /*07e4*/ 	.short	0x010a
        /*07e6*/ 	.byte	0xff
	.zero		1


	//   ....[112]....
        /*07e8*/ 	.word	0x00007110
        /*07ec*/ 	.word	0x00000000
        /*07f0*/ 	.word	0x00000000
        /*07f4*/ 	.short	0x010a
        /*07f6*/ 	.byte	0xff
	.zero		1


	//   ....[113]....
        /*07f8*/ 	.word	0x00007170
        /*07fc*/ 	.word	0x00000000
        /*0800*/ 	.word	0x00000000
        /*0804*/ 	.short	0x010a
        /*0806*/ 	.byte	0xff
	.zero		1


	//   ....[114]....
        /*0808*/ 	.word	0x000071d0
        /*080c*/ 	.word	0x00000000
        /*0810*/ 	.word	0x00000000
        /*0814*/ 	.short	0x010a
        /*0816*/ 	.byte	0xff
	.zero		1


	//   ....[115]....
        /*0818*/ 	.word	0x00007230
        /*081c*/ 	.word	0x00000000
        /*0820*/ 	.word	0x00000000
        /*0824*/ 	.short	0x010a
        /*0826*/ 	.byte	0xff
	.zero		1


	//   ....[116]....
        /*0828*/ 	.word	0x00007290
        /*082c*/ 	.word	0x00000000
        /*0830*/ 	.word	0x00000000
        /*0834*/ 	.short	0x010a
        /*0836*/ 	.byte	0xff
	.zero		1


	//   ....[117]....
        /*0838*/ 	.word	0x000072f0
        /*083c*/ 	.word	0x00000000
        /*0840*/ 	.word	0x00000000
        /*0844*/ 	.short	0x010a
        /*0846*/ 	.byte	0xff
	.zero		1


	//   ....[118]....
        /*0848*/ 	.word	0x00007350
        /*084c*/ 	.word	0x00000000
        /*0850*/ 	.word	0x00000000
        /*0854*/ 	.short	0x010a
        /*0856*/ 	.byte	0xff
	.zero		1


	//   ....[119]....
        /*0858*/ 	.word	0x000073b0
        /*085c*/ 	.word	0x00000000
        /*0860*/ 	.word	0x00000000
        /*0864*/ 	.short	0x010a
        /*0866*/ 	.byte	0xff
	.zero		1


	//   ....[120]....
        /*0868*/ 	.word	0x00007400
        /*086c*/ 	.word	0x00000002
        /*0870*/ 	.word	0x00000150
        /*0874*/ 	.short	0x010a
        /*0876*/ 	.byte	0xff
	.zero		1


	//   ....[121]....
        /*0878*/ 	.word	0x00007460
        /*087c*/ 	.word	0x00000002
        /*0880*/ 	.word	0x00000100
        /*0884*/ 	.short	0x010a
        /*0886*/ 	.byte	0xff
	.zero		1


	//   ....[122]....
        /*0888*/ 	.word	0x000074b0
        /*088c*/ 	.word	0x00000002
        /*0890*/ 	.word	0x000000f0
        /*0894*/ 	.short	0x010a
        /*0896*/ 	.byte	0xff
	.zero		1


	//   ....[123]....
        /*0898*/ 	.word	0x00007510
        /*089c*/ 	.word	0x00000000
        /*08a0*/ 	.word	0x00000100
        /*08a4*/ 	.short	0x010a
        /*08a6*/ 	.byte	0xff
	.zero		1


	//   ....[124]....
        /*08a8*/ 	.word	0x00007560
        /*08ac*/ 	.word	0x00000000
        /*08b0*/ 	.word	0x000000f0
        /*08b4*/ 	.short	0x010a
        /*08b6*/ 	.byte	0xff
	.zero		1


	//   ....[125]....
        /*08b8*/ 	.word	0x000075c0
        /*08bc*/ 	.word	0x00000002
        /*08c0*/ 	.word	0x00000130
        /*08c4*/ 	.short	0x010a
        /*08c6*/ 	.byte	0xff
	.zero		1


	//   ....[126]....
        /*08c8*/ 	.word	0x00007620
        /*08cc*/ 	.word	0x00000000
        /*08d0*/ 	.word	0x00000000
        /*08d4*/ 	.short	0x010a
        /*08d6*/ 	.byte	0xff
	.zero		1


	//   ....[127]....
        /*08d8*/ 	.word	0x00007680
        /*08dc*/ 	.word	0x00000000
        /*08e0*/ 	.word	0x00000000
        /*08e4*/ 	.short	0x010a
        /*08e6*/ 	.byte	0xff
	.zero		1


	//   ....[128]....
        /*08e8*/ 	.word	0x000076e0
        /*08ec*/ 	.word	0x00000000
        /*08f0*/ 	.word	0x00000000
        /*08f4*/ 	.short	0x010a
        /*08f6*/ 	.byte	0xff
	.zero		1


	//   ....[129]....
        /*08f8*/ 	.word	0x00007740
        /*08fc*/ 	.word	0x00000000
        /*0900*/ 	.word	0x00000000
        /*0904*/ 	.short	0x010a
        /*0906*/ 	.byte	0xff
	.zero		1


	//   ....[130]....
        /*0908*/ 	.word	0x000077a0
        /*090c*/ 	.word	0x00000000
        /*0910*/ 	.word	0x00000000
        /*0914*/ 	.short	0x010a
        /*0916*/ 	.byte	0xff
	.zero		1


	//   ....[131]....
        /*0918*/ 	.word	0x000077f0
        /*091c*/ 	.word	0x00000007
        /*0920*/ 	.word	0x000000f0
        /*0924*/ 	.short	0x010a
        /*0926*/ 	.byte	0xff
	.zero		1


	//   ....[132]....
        /*0928*/ 	.word	0x00007850
        /*092c*/ 	.word	0x00000000
        /*0930*/ 	.word	0x000000e8
        /*0934*/ 	.short	0x010a
        /*0936*/ 	.byte	0xff
	.zero		1


	//   ....[133]....
        /*0938*/ 	.word	0x000078b0
        /*093c*/ 	.word	0x00000000
        /*0940*/ 	.word	0x000000d8
        /*0944*/ 	.short	0x010a
        /*0946*/ 	.byte	0xff
	.zero		1


	//   ....[134]....
        /*0948*/ 	.word	0x00007900
        /*094c*/ 	.word	0x00000003
        /*0950*/ 	.word	0x000000f0
        /*0954*/ 	.short	0x010a
        /*0956*/ 	.byte	0xff
	.zero		1


	//   ....[135]....
        /*0958*/ 	.word	0x00007960
        /*095c*/ 	.word	0x00000000
        /*0960*/ 	.word	0x000000d0
        /*0964*/ 	.short	0x010a
        /*0966*/ 	.byte	0xff
	.zero		1


	//   ....[136]....
        /*0968*/ 	.word	0x000079b0
        /*096c*/ 	.word	0x00000016
        /*0970*/ 	.word	0x00000110
        /*0974*/ 	.short	0x010a
        /*0976*/ 	.byte	0xff
	.zero		1


	//----- nvinfo : EIATTR_NUM_MBARRIERS
	.align		4
.L_47:
        /*0978*/ 	.byte	0x03, 0x38
        /*097a*/ 	.short	0x002e


	//----- nvinfo : EIATTR_EXIT_INSTR_OFFSETS
	.align		4
        /*097c*/ 	.byte	0x04, 0x1c
        /*097e*/ 	.short	(.L_49 - .L_48)


	//   ....[0]....
.L_48:
        /*0980*/ 	.word	0x00002ef0


	//   ....[1]....
        /*0984*/ 	.word	0x000033e0


	//   ....[2]....
        /*0988*/ 	.word	0x00003440


	//   ....[3]....
        /*098c*/ 	.word	0x000043b0


	//   ....[4]....
        /*0990*/ 	.word	0x00004fe0


	//   ....[5]....
        /*0994*/ 	.word	0x00005020


	//   ....[6]....
        /*0998*/ 	.word	0x00006e10


	//----- nvinfo : EIATTR_MAX_THREADS
	.align		4
.L_49:
        /*099c*/ 	.byte	0x04, 0x05
        /*099e*/ 	.short	(.L_51 - .L_50)
.L_50:
        /*09a0*/ 	.word	0x00000100
        /*09a4*/ 	.word	0x00000001
        /*09a8*/ 	.word	0x00000001


	//----- nvinfo : EIATTR_CRS_STACK_SIZE
	.align		4
.L_51:
        /*09ac*/ 	.byte	0x04, 0x1e
        /*09ae*/ 	.short	(.L_53 - .L_52)
.L_52:
        /*09b0*/ 	.word	0x00000000


	//----- nvinfo : EIATTR_CBANK_PARAM_SIZE
	.align		4
.L_53:
        /*09b4*/ 	.byte	0x03, 0x19
        /*09b6*/ 	.short	0x0800


	//----- nvinfo : EIATTR_PARAM_CBANK
	.align		4
        /*09b8*/ 	.byte	0x04, 0x0a
        /*09ba*/ 	.short	(.L_55 - .L_54)
	.align		4
.L_54:
        /*09bc*/ 	.word	index@(.nv.constant0._ZN7cutlass13device_kernelINS_4gemm6kernel13GemmUniversalIN4cute5tupleIJiiiiEEENS1_10collective13CollectiveMmaINS1_35MainloopSm100TmaUmmaWarpSpecializedILi13ELi2ELi4ENS5_IJNS4_1CILi1EEENSA_ILi2EEESB_EEEEENS5_IJNSA_ILi64EEESF_NSA_ILi128EEEEEENS_12float_e5m2_tENS5_IJlSB_lEEESI_SJ_NS4_8TiledMMAINS4_8MMA_AtomIJNS4_10MMA_TraitsINS4_19SM100_MMA_F8F6F4_SSEJSI_SI_fSF_SF_NS4_17integral_constantINS4_4UMMA5MajorELSQ_0EEESR_NSO_INSP_7ScaleInELSS_0EEEST_EEEEEENS4_6LayoutINS5_IJSB_SB_SB_EEENS5_IJNSA_ILi0EEESY_SY_EEEEENS5_IJNS4_10UnderscoreES11_S11_EEEEENS4_23SM90_TMA_LOAD_MULTICASTENS4_14ComposedLayoutINS4_7SwizzleILi3ELi4ELi3EEENS4_18smem_ptr_flag_bitsILi8EEENSW_INS5_IJNSA_ILi8EEESG_EEENS5_IJSG_SB_EEEEEEEvNS4_8identityENS4_13SM90_TMA_LOADES1E_vS1F_EENS_8epilogue10collective18CollectiveEpilogueINS1I_23Sm100TmaWarpSpecializedILi1ELi1ELi32ELb0ELb0EEEJSH_NS5_IJNSW_ISF_SB_EES1N_EEESI_SJ_SI_SJ_NS1I_6fusion15FusionCallbacksIS1M_NS1P_17LinearCombinationISI_fSI_fLNS_15FloatRoundStyleE2EEESH_S1O_JEEENS4_5SM1004TMEM4LOAD26SM100_TMEM_LOAD_16dp32b32xES1G_NS15_INS16_ILi2ELi4ELi3EEES19_NSW_INS5_IJS1A_SF_EEENS5_IJSF_SB_EEEEEEENS4_39AutoVectorizingCopyWithAssumedAlignmentILi128EEENS4_14SM90_TMA_STOREES23_S25_S25_EEEvvEEEEvNT_6ParamsE)
        /*09c0*/ 	.short	0x0380
        /*09c2*/ 	.short	0x0800


	//----- nvinfo : EIATTR_SW_WAR
	.align		4
.L_55:
        /*09c4*/ 	.byte	0x04, 0x36
        /*09c6*/ 	.short	(.L_57 - .L_56)
.L_56:
        /*09c8*/ 	.word	0x00000008
.L_57:


//--------------------- .nv.callgraph             --------------------------
	.section	.nv.callgraph,"",@"SHT_CUDA_CALLGRAPH"
	.align	4
	.sectionentsize	8
	.align		4
        /*0000*/ 	.word	0x00000000
	.align		4
        /*0004*/ 	.word	0xffffffff
	.align		4
        /*0008*/ 	.word	index@(_ZN7cutlass13device_kernelINS_4gemm6kernel13GemmUniversalIN4cute5tupleIJiiiiEEENS1_10collective13CollectiveMmaINS1_35MainloopSm100TmaUmmaWarpSpecializedILi13ELi2ELi4ENS5_IJNS4_1CILi1EEENSA_ILi2EEESB_EEEEENS5_IJNSA_ILi64EEESF_NSA_ILi128EEEEEENS_12float_e5m2_tENS5_IJlSB_lEEESI_SJ_NS4_8TiledMMAINS4_8MMA_AtomIJNS4_10MMA_TraitsINS4_19SM100_MMA_F8F6F4_SSEJSI_SI_fSF_SF_NS4_17integral_constantINS4_4UMMA5MajorELSQ_0EEESR_NSO_INSP_7ScaleInELSS_0EEEST_EEEEEENS4_6LayoutINS5_IJSB_SB_SB_EEENS5_IJNSA_ILi0EEESY_SY_EEEEENS5_IJNS4_10UnderscoreES11_S11_EEEEENS4_23SM90_TMA_LOAD_MULTICASTENS4_14ComposedLayoutINS4_7SwizzleILi3ELi4ELi3EEENS4_18smem_ptr_flag_bitsILi8EEENSW_INS5_IJNSA_ILi8EEESG_EEENS5_IJSG_SB_EEEEEEEvNS4_8identityENS4_13SM90_TMA_LOADES1E_vS1F_EENS_8epilogue10collective18CollectiveEpilogueINS1I_23Sm100TmaWarpSpecializedILi1ELi1ELi32ELb0ELb0EEEJSH_NS5_IJNSW_ISF_SB_EES1N_EEESI_SJ_SI_SJ_NS1I_6fusion15FusionCallbacksIS1M_NS1P_17LinearCombinationISI_fSI_fLNS_15FloatRoundStyleE2EEESH_S1O_JEEENS4_5SM1004TMEM4LOAD26SM100_TMEM_LOAD_16dp32b32xES1G_NS15_INS16_ILi2ELi4ELi3EEES19_NSW_INS5_IJS1A_SF_EEENS5_IJSF_SB_EEEEEEENS4_39AutoVectorizingCopyWithAssumedAlignmentILi128EEENS4_14SM90_TMA_STOREES23_S25_S25_EEEvvEEEEvNT_6ParamsE)
	.align		4
        /*000c*/ 	.word	index@(__assertfail)
	.align		4
        /*0010*/ 	.word	0x00000000
	.align		4
        /*0014*/ 	.word	0xfffffffe
	.align		4
        /*0018*/ 	.word	0x00000000
	.align		4
        /*001c*/ 	.word	0xfffffffd
	.align		4
        /*0020*/ 	.word	0x00000000
	.align		4
        /*0024*/ 	.word	0xfffffffc


//--------------------- .nv.constant4             --------------------------
	.section	.nv.constant4,"a",@progbits
	.align	8
	.align		8
.nv.constant4:
        /*0000*/ 	.dword	__assertfail
	.align		8
        /*0008*/ 	.dword	__unnamed_1
	.align		8
        /*0010*/ 	.dword	__unnamed_2
	.align		8
        /*0018*/ 	.dword	_ZN40_INTERNAL_ab8979c7_4_k_cu_4654bdc3_235164cuda3std3__45__cpo5beginE
	.align		8
        /*0020*/ 	.dword	_ZN40_INTERNAL_ab8979c7_4_k_cu_4654bdc3_235164cuda3std3__45__cpo3endE
	.align		8
        /*0028*/ 	.dword	_ZN40_INTERNAL_ab8979c7_4_k_cu_4654bdc3_235164cuda3std3__45__cpo6cbeginE
	.align		8
        /*0030*/ 	.dword	_ZN40_INTERNAL_ab8979c7_4_k_cu_4654bdc3_235164cuda3std3__45__cpo4cendE
	.align		8
        /*0038*/ 	.dword	_ZN40_INTERNAL_ab8979c7_4_k_cu_4654bdc3_235164cuda3std3__442_GLOBAL__N__ab8979c7_4_k_cu_4654bdc3_235166ignoreE
	.align		8
        /*0040*/ 	.dword	_ZN40_INTERNAL_ab8979c7_4_k_cu_4654bdc3_235164cuda3std3__419piecewise_constructE
	.align		8
        /*0048*/ 	.dword	_ZN40_INTERNAL_ab8979c7_4_k_cu_4654bdc3_235164cuda3std3__48in_placeE
	.align		8
        /*0050*/ 	.dword	_ZN40_INTERNAL_ab8979c7_4_k_cu_4654bdc3_235164cuda3std6ranges3__45__cpo4swapE
	.align		8
        /*0058*/ 	.dword	_ZN40_INTERNAL_ab8979c7_4_k_cu_4654bdc3_235164cuda3std6ranges3__45__cpo9iter_moveE
	.align		8
        /*0060*/ 	.dword	_ZN40_INTERNAL_ab8979c7_4_k_cu_4654bdc3_235164cute7productE
	.align		8
        /*0068*/ 	.dword	_ZN40_INTERNAL_ab8979c7_4_k_cu_4654bdc3_235164cute1_E
	.align		8
        /*0070*/ 	.dword	$str$25
	.align		8
        /*0078*/ 	.dword	$str$26
	.align		8
        /*0080*/ 	.dword	$str$27
	.align		8
        /*0088*/ 	.dword	$str$28


//--------------------- .text._ZN7cutlass13device_kernelINS_4gemm6kernel13GemmUniversalIN4cute5tupleIJiiiiEEENS1_10collective13CollectiveMmaINS1_35MainloopSm100TmaUmmaWarpSpecializedILi13ELi2ELi4ENS5_IJNS4_1CILi1EEENSA_ILi2EEESB_EEEEENS5_IJNSA_ILi64EEESF_NSA_ILi128EEEEEENS_12float_e5m2_tENS5_IJlSB_lEEESI_SJ_NS4_8TiledMMAINS4_8MMA_AtomIJNS4_10MMA_TraitsINS4_19SM100_MMA_F8F6F4_SSEJSI_SI_fSF_SF_NS4_17integral_constantINS4_4UMMA5MajorELSQ_0EEESR_NSO_INSP_7ScaleInELSS_0EEEST_EEEEEENS4_6LayoutINS5_IJSB_SB_SB_EEENS5_IJNSA_ILi0EEESY_SY_EEEEENS5_IJNS4_10UnderscoreES11_S11_EEEEENS4_23SM90_TMA_LOAD_MULTICASTENS4_14ComposedLayoutINS4_7SwizzleILi3ELi4ELi3EEENS4_18smem_ptr_flag_bitsILi8EEENSW_INS5_IJNSA_ILi8EEESG_EEENS5_IJSG_SB_EEEEEEEvNS4_8identityENS4_13SM90_TMA_LOADES1E_vS1F_EENS_8epilogue10collective18CollectiveEpilogueINS1I_23Sm100TmaWarpSpecializedILi1ELi1ELi32ELb0ELb0EEEJSH_NS5_IJNSW_ISF_SB_EES1N_EEESI_SJ_SI_SJ_NS1I_6fusion15FusionCallbacksIS1M_NS1P_17LinearCombinationISI_fSI_fLNS_15FloatRoundStyleE2EEESH_S1O_JEEENS4_5SM1004TMEM4LOAD26SM100_TMEM_LOAD_16dp32b32xES1G_NS15_INS16_ILi2ELi4ELi3EEES19_NSW_INS5_IJS1A_SF_EEENS5_IJSF_SB_EEEEEEENS4_39AutoVectorizingCopyWithAssumedAlignmentILi128EEENS4_14SM90_TMA_STOREES23_S25_S25_EEEvvEEEEvNT_6ParamsE --------------------------
	.section	.text._ZN7cutlass13device_kernelINS_4gemm6kernel13GemmUniversalIN4cute5tupleIJiiiiEEENS1_10collective13CollectiveMmaINS1_35MainloopSm100TmaUmmaWarpSpecializedILi13ELi2ELi4ENS5_IJNS4_1CILi1EEENSA_ILi2EEESB_EEEEENS5_IJNSA_ILi64EEESF_NSA_ILi128EEEEEENS_12float_e5m2_tENS5_IJlSB_lEEESI_SJ_NS4_8TiledMMAINS4_8MMA_AtomIJNS4_10MMA_TraitsINS4_19SM100_MMA_F8F6F4_SSEJSI_SI_fSF_SF_NS4_17integral_constantINS4_4UMMA5MajorELSQ_0EEESR_NSO_INSP_7ScaleInELSS_0EEEST_EEEEEENS4_6LayoutINS5_IJSB_SB_SB_EEENS5_IJNSA_ILi0EEESY_SY_EEEEENS5_IJNS4_10UnderscoreES11_S11_EEEEENS4_23SM90_TMA_LOAD_MULTICASTENS4_14ComposedLayoutINS4_7SwizzleILi3ELi4ELi3EEENS4_18smem_ptr_flag_bitsILi8EEENSW_INS5_IJNSA_ILi8EEESG_EEENS5_IJSG_SB_EEEEEEEvNS4_8identityENS4_13SM90_TMA_LOADES1E_vS1F_EENS_8epilogue10collective18CollectiveEpilogueINS1I_23Sm100TmaWarpSpecializedILi1ELi1ELi32ELb0ELb0EEEJSH_NS5_IJNSW_ISF_SB_EES1N_EEESI_SJ_SI_SJ_NS1I_6fusion15FusionCallbacksIS1M_NS1P_17LinearCombinationISI_fSI_fLNS_15FloatRoundStyleE2EEESH_S1O_JEEENS4_5SM1004TMEM4LOAD26SM100_TMEM_LOAD_16dp32b32xES1G_NS15_INS16_ILi2ELi4ELi3EEES19_NSW_INS5_IJS1A_SF_EEENS5_IJSF_SB_EEEEEEENS4_39AutoVectorizingCopyWithAssumedAlignmentILi128EEENS4_14SM90_TMA_STOREES23_S25_S25_EEEvvEEEEvNT_6ParamsE,"ax",@progbits
	.align	128
.text._ZN7cutlass13device_kernelINS_4gemm6kernel13GemmUniversalIN4cute5tupleIJiiiiEEENS1_10collective13CollectiveMmaINS1_35MainloopSm100TmaUmmaWarpSpecializedILi13ELi2ELi4ENS5_IJNS4_1CILi1EEENSA_ILi2EEESB_EEEEENS5_IJNSA_ILi64EEESF_NSA_ILi128EEEEEENS_12float_e5m2_tENS5_IJlSB_lEEESI_SJ_NS4_8TiledMMAINS4_8MMA_AtomIJNS4_10MMA_TraitsINS4_19SM100_MMA_F8F6F4_SSEJSI_SI_fSF_SF_NS4_17integral_constantINS4_4UMMA5MajorELSQ_0EEESR_NSO_INSP_7ScaleInELSS_0EEEST_EEEEEENS4_6LayoutINS5_IJSB_SB_SB_EEENS5_IJNSA_ILi0EEESY_SY_EEEEENS5_IJNS4_10UnderscoreES11_S11_EEEEENS4_23SM90_TMA_LOAD_MULTICASTENS4_14ComposedLayoutINS4_7SwizzleILi3ELi4ELi3EEENS4_18smem_ptr_flag_bitsILi8EEENSW_INS5_IJNSA_ILi8EEESG_EEENS5_IJSG_SB_EEEEEEEvNS4_8identityENS4_13SM90_TMA_LOADES1E_vS1F_EENS_8epilogue10collective18CollectiveEpilogueINS1I_23Sm100TmaWarpSpecializedILi1ELi1ELi32ELb0ELb0EEEJSH_NS5_IJNSW_ISF_SB_EES1N_EEESI_SJ_SI_SJ_NS1I_6fusion15FusionCallbacksIS1M_NS1P_17LinearCombinationISI_fSI_fLNS_15FloatRoundStyleE2EEESH_S1O_JEEENS4_5SM1004TMEM4LOAD26SM100_TMEM_LOAD_16dp32b32xES1G_NS15_INS16_ILi2ELi4ELi3EEES19_NSW_INS5_IJS1A_SF_EEENS5_IJSF_SB_EEEEEEENS4_39AutoVectorizingCopyWithAssumedAlignmentILi128EEENS4_14SM90_TMA_STOREES23_S25_S25_EEEvvEEEEvNT_6ParamsE:
        .type           _ZN7cutlass13device_kernelINS_4gemm6kernel13GemmUniversalIN4cute5tupleIJiiiiEEENS1_10collective13CollectiveMmaINS1_35MainloopSm100TmaUmmaWarpSpecializedILi13ELi2ELi4ENS5_IJNS4_1CILi1EEENSA_ILi2EEESB_EEEEENS5_IJNSA_ILi64EEESF_NSA_ILi128EEEEEENS_12float_e5m2_tENS5_IJlSB_lEEESI_SJ_NS4_8TiledMMAINS4_8MMA_AtomIJNS4_10MMA_TraitsINS4_19SM100_MMA_F8F6F4_SSEJSI_SI_fSF_SF_NS4_17integral_constantINS4_4UMMA5MajorELSQ_0EEESR_NSO_INSP_7ScaleInELSS_0EEEST_EEEEEENS4_6LayoutINS5_IJSB_SB_SB_EEENS5_IJNSA_ILi0EEESY_SY_EEEEENS5_IJNS4_10UnderscoreES11_S11_EEEEENS4_23SM90_TMA_LOAD_MULTICASTENS4_14ComposedLayoutINS4_7SwizzleILi3ELi4ELi3EEENS4_18smem_ptr_flag_bitsILi8EEENSW_INS5_IJNSA_ILi8EEESG_EEENS5_IJSG_SB_EEEEEEEvNS4_8identityENS4_13SM90_TMA_LOADES1E_vS1F_EENS_8epilogue10collective18CollectiveEpilogueINS1I_23Sm100TmaWarpSpecializedILi1ELi1ELi32ELb0ELb0EEEJSH_NS5_IJNSW_ISF_SB_EES1N_EEESI_SJ_SI_SJ_NS1I_6fusion15FusionCallbacksIS1M_NS1P_17LinearCombinationISI_fSI_fLNS_15FloatRoundStyleE2EEESH_S1O_JEEENS4_5SM1004TMEM4LOAD26SM100_TMEM_LOAD_16dp32b32xES1G_NS15_INS16_ILi2ELi4ELi3EEES19_NSW_INS5_IJS1A_SF_EEENS5_IJSF_SB_EEEEEEENS4_39AutoVectorizingCopyWithAssumedAlignmentILi128EEENS4_14SM90_TMA_STOREES23_S25_S25_EEEvvEEEEvNT_6ParamsE,@function
        .size           _ZN7cutlass13device_kernelINS_4gemm6kernel13GemmUniversalIN4cute5tupleIJiiiiEEENS1_10collective13CollectiveMmaINS1_35MainloopSm100TmaUmmaWarpSpecializedILi13ELi2ELi4ENS5_IJNS4_1CILi1EEENSA_ILi2EEESB_EEEEENS5_IJNSA_ILi64EEESF_NSA_ILi128EEEEEENS_12float_e5m2_tENS5_IJlSB_lEEESI_SJ_NS4_8TiledMMAINS4_8MMA_AtomIJNS4_10MMA_TraitsINS4_19SM100_MMA_F8F6F4_SSEJSI_SI_fSF_SF_NS4_17integral_constantINS4_4UMMA5MajorELSQ_0EEESR_NSO_INSP_7ScaleInELSS_0EEEST_EEEEEENS4_6LayoutINS5_IJSB_SB_SB_EEENS5_IJNSA_ILi0EEESY_SY_EEEEENS5_IJNS4_10UnderscoreES11_S11_EEEEENS4_23SM90_TMA_LOAD_MULTICASTENS4_14ComposedLayoutINS4_7SwizzleILi3ELi4ELi3EEENS4_18smem_ptr_flag_bitsILi8EEENSW_INS5_IJNSA_ILi8EEESG_EEENS5_IJSG_SB_EEEEEEEvNS4_8identityENS4_13SM90_TMA_LOADES1E_vS1F_EENS_8epilogue10collective18CollectiveEpilogueINS1I_23Sm100TmaWarpSpecializedILi1ELi1ELi32ELb0ELb0EEEJSH_NS5_IJNSW_ISF_SB_EES1N_EEESI_SJ_SI_SJ_NS1I_6fusion15FusionCallbacksIS1M_NS1P_17LinearCombinationISI_fSI_fLNS_15FloatRoundStyleE2EEESH_S1O_JEEENS4_5SM1004TMEM4LOAD26SM100_TMEM_LOAD_16dp32b32xES1G_NS15_INS16_ILi2ELi4ELi3EEES19_NSW_INS5_IJS1A_SF_EEENS5_IJSF_SB_EEEEEEENS4_39AutoVectorizingCopyWithAssumedAlignmentILi128EEENS4_14SM90_TMA_STOREES23_S25_S25_EEEvvEEEEvNT_6ParamsE,(.L_x_163 - _ZN7cutlass13device_kernelINS_4gemm6kernel13GemmUniversalIN4cute5tupleIJiiiiEEENS1_10collective13CollectiveMmaINS1_35MainloopSm100TmaUmmaWarpSpecializedILi13ELi2ELi4ENS5_IJNS4_1CILi1EEENSA_ILi2EEESB_EEEEENS5_IJNSA_ILi64EEESF_NSA_ILi128EEEEEENS_12float_e5m2_tENS5_IJlSB_lEEESI_SJ_NS4_8TiledMMAINS4_8MMA_AtomIJNS4_10MMA_TraitsINS4_19SM100_MMA_F8F6F4_SSEJSI_SI_fSF_SF_NS4_17integral_constantINS4_4UMMA5MajorELSQ_0EEESR_NSO_INSP_7ScaleInELSS_0EEEST_EEEEEENS4_6LayoutINS5_IJSB_SB_SB_EEENS5_IJNSA_ILi0EEESY_SY_EEEEENS5_IJNS4_10UnderscoreES11_S11_EEEEENS4_23SM90_TMA_LOAD_MULTICASTENS4_14ComposedLayoutINS4_7SwizzleILi3ELi4ELi3EEENS4_18smem_ptr_flag_bitsILi8EEENSW_INS5_IJNSA_ILi8EEESG_EEENS5_IJSG_SB_EEEEEEEvNS4_8identityENS4_13SM90_TMA_LOADES1E_vS1F_EENS_8epilogue10collective18CollectiveEpilogueINS1I_23Sm100TmaWarpSpecializedILi1ELi1ELi32ELb0ELb0EEEJSH_NS5_IJNSW_ISF_SB_EES1N_EEESI_SJ_SI_SJ_NS1I_6fusion15FusionCallbacksIS1M_NS1P_17LinearCombinationISI_fSI_fLNS_15FloatRoundStyleE2EEESH_S1O_JEEENS4_5SM1004TMEM4LOAD26SM100_TMEM_LOAD_16dp32b32xES1G_NS15_INS16_ILi2ELi4ELi3EEES19_NSW_INS5_IJS1A_SF_EEENS5_IJSF_SB_EEEEEEENS4_39AutoVectorizingCopyWithAssumedAlignmentILi128EEENS4_14SM90_TMA_STOREES23_S25_S25_EEEvvEEEEvNT_6ParamsE)
        .other          _ZN7cutlass13device_kernelINS_4gemm6kernel13GemmUniversalIN4cute5tupleIJiiiiEEENS1_10collective13CollectiveMmaINS1_35MainloopSm100TmaUmmaWarpSpecializedILi13ELi2ELi4ENS5_IJNS4_1CILi1EEENSA_ILi2EEESB_EEEEENS5_IJNSA_ILi64EEESF_NSA_ILi128EEEEEENS_12float_e5m2_tENS5_IJlSB_lEEESI_SJ_NS4_8TiledMMAINS4_8MMA_AtomIJNS4_10MMA_TraitsINS4_19SM100_MMA_F8F6F4_SSEJSI_SI_fSF_SF_NS4_17integral_constantINS4_4UMMA5MajorELSQ_0EEESR_NSO_INSP_7ScaleInELSS_0EEEST_EEEEEENS4_6LayoutINS5_IJSB_SB_SB_EEENS5_IJNSA_ILi0EEESY_SY_EEEEENS5_IJNS4_10UnderscoreES11_S11_EEEEENS4_23SM90_TMA_LOAD_MULTICASTENS4_14ComposedLayoutINS4_7SwizzleILi3ELi4ELi3EEENS4_18smem_ptr_flag_bitsILi8EEENSW_INS5_IJNSA_ILi8EEESG_EEENS5_IJSG_SB_EEEEEEEvNS4_8identityENS4_13SM90_TMA_LOADES1E_vS1F_EENS_8epilogue10collective18CollectiveEpilogueINS1I_23Sm100TmaWarpSpecializedILi1ELi1ELi32ELb0ELb0EEEJSH_NS5_IJNSW_ISF_SB_EES1N_EEESI_SJ_SI_SJ_NS1I_6fusion15FusionCallbacksIS1M_NS1P_17LinearCombinationISI_fSI_fLNS_15FloatRoundStyleE2EEESH_S1O_JEEENS4_5SM1004TMEM4LOAD26SM100_TMEM_LOAD_16dp32b32xES1G_NS15_INS16_ILi2ELi4ELi3EEES19_NSW_INS5_IJS1A_SF_EEENS5_IJSF_SB_EEEEEEENS4_39AutoVectorizingCopyWithAssumedAlignmentILi128EEENS4_14SM90_TMA_STOREES23_S25_S25_EEEvvEEEEvNT_6ParamsE,@"STO_CUDA_ENTRY STV_DEFAULT"
_ZN7cutlass13device_kernelINS_4gemm6kernel13GemmUniversalIN4cute5tupleIJiiiiEEENS1_10collective13CollectiveMmaINS1_35MainloopSm100TmaUmmaWarpSpecializedILi13ELi2ELi4ENS5_IJNS4_1CILi1EEENSA_ILi2EEESB_EEEEENS5_IJNSA_ILi64EEESF_NSA_ILi128EEEEEENS_12float_e5m2_tENS5_IJlSB_lEEESI_SJ_NS4_8TiledMMAINS4_8MMA_AtomIJNS4_10MMA_TraitsINS4_19SM100_MMA_F8F6F4_SSEJSI_SI_fSF_SF_NS4_17integral_constantINS4_4UMMA5MajorELSQ_0EEESR_NSO_INSP_7ScaleInELSS_0EEEST_EEEEEENS4_6LayoutINS5_IJSB_SB_SB_EEENS5_IJNSA_ILi0EEESY_SY_EEEEENS5_IJNS4_10UnderscoreES11_S11_EEEEENS4_23SM90_TMA_LOAD_MULTICASTENS4_14ComposedLayoutINS4_7SwizzleILi3ELi4ELi3EEENS4_18smem_ptr_flag_bitsILi8EEENSW_INS5_IJNSA_ILi8EEESG_EEENS5_IJSG_SB_EEEEEEEvNS4_8identityENS4_13SM90_TMA_LOADES1E_vS1F_EENS_8epilogue10collective18CollectiveEpilogueINS1I_23Sm100TmaWarpSpecializedILi1ELi1ELi32ELb0ELb0EEEJSH_NS5_IJNSW_ISF_SB_EES1N_EEESI_SJ_SI_SJ_NS1I_6fusion15FusionCallbacksIS1M_NS1P_17LinearCombinationISI_fSI_fLNS_15FloatRoundStyleE2EEESH_S1O_JEEENS4_5SM1004TMEM4LOAD26SM100_TMEM_LOAD_16dp32b32xES1G_NS15_INS16_ILi2ELi4ELi3EEES19_NSW_INS5_IJS1A_SF_EEENS5_IJSF_SB_EEEEEEENS4_39AutoVectorizingCopyWithAssumedAlignmentILi128EEENS4_14SM90_TMA_STOREES23_S25_S25_EEEvvEEEEvNT_6ParamsE:
[----:B------:R-:W1:Y:S01]  /*0000*/  LDC R1, c[0x0][0x37c] ;  /* 0x0000df00ff017b82 */ /* 0x000e620000000800 */
[----:B------:R-:W2:Y:S01]  /*0010*/  S2R R76, SR_TID.X ;  /* 0x00000000004c7919 */ /* 0x000ea20000002100 */
[----:B------:R-:W3:Y:S01]  /*0020*/  LDCU.64 UR8, c[0x0][0x890] ;  /* 0x00011200ff0877ac */ /* 0x000ee20008000a00 */
[----:B------:R-:W-:Y:S02]  /*0030*/  PRMT R79, RZ, 0x7610, R79 ;  /* 0x00007610ff4f7816 */ /* 0x000fe4000000004f */
[----:B------:R-:W-:Y:S01]  /*0040*/  ELECT P3, URZ, PT ;  /* 0x0000000000ff782f */ /* 0x000fe20003860000 */
[----:B---3--:R-:W-:-:S04]  /*0050*/  UISETP.NE.U32.AND UP0, UPT, UR8, URZ, UPT ;  /* 0x000000ff0800728c */ /* 0x008fc8000bf05070 */
[----:B------:R-:W-:Y:S01]  /*0060*/  UISETP.NE.AND.EX UP0, UPT, UR9, URZ, UPT, UP0 ;  /* 0x000000ff0900728c */ /* 0x000fe2000bf05300 */
[----:B--2---:R-:W-:-:S05]  /*0070*/  SHF.R.U32.HI R80, RZ, 0x5, R76 ;  /* 0x00000005ff507819 */ /* 0x004fca000001164c */
[----:B------:R-:W2:Y:S02]  /*0080*/  SHFL.IDX PT, R0, R80, RZ, 0x1f ;  /* 0x00001fff50007589 */ /* 0x000ea400000e0000 */
[----:B--2---:R-:W-:Y:S01]  /*0090*/  R2UR UR22, R0 ;  /* 0x00000000001672ca */ /* 0x004fe200000e0000 */
[----:B-1----:R-:W-:-:S14]  /*00a0*/  BRA.U UP0, `(.L_x_0) ;  /* 0x0000000100307547 */ /* 0x002fdc000b800000 */
[----:B------:R-:W1:Y:S02]  /*00b0*/  LDCU.64 UR4, c[0x0][0x888] ;  /* 0x00011100ff0477ac */ /* 0x000e640008000a00 */
[----:B-1----:R-:W-:-:S04]  /*00c0*/  UISETP.NE.U32.AND UP0, UPT, UR4, URZ, UPT ;  /* 0x000000ff0400728c */ /* 0x002fc8000bf05070 */
[----:B------:R-:W-:-:S09]  /*00d0*/  UISETP.NE.AND.EX UP0, UPT, UR5, URZ, UPT, UP0 ;  /* 0x000000ff0500728c */ /* 0x000fd2000bf05300 */
[----:B------:R-:W-:Y:S05]  /*00e0*/  BRA.U !UP0, `(.L_x_1) ;  /* 0x0000000108147547 */ /* 0x000fea000b800000 */
[----:B------:R-:W1:Y:S01]  /*00f0*/  LDC.64 R2, c[0x0][0x888] ;  /* 0x00022200ff027b82 */ /* 0x000e620000000a00 */
[----:B------:R-:W1:Y:S02]  /*0100*/  LDCU.64 UR4, c[0x0][0x358] ;  /* 0x00006b00ff0477ac */ /* 0x000e640008000a00 */
[----:B-1----:R1:W5:Y:S01]  /*0110*/  LDG.E R39, desc[UR4][R2.64] ;  /* 0x0000000402277981 */ /* 0x002362000c1e1900 */
[----:B------:R-:W-:Y:S01]  /*0120*/  HFMA2 R79, -RZ, RZ, 0, 5.9604644775390625e-08 ;  /* 0x00000001ff4f7431 */ /* 0x000fe200000001ff */
[----:B------:R-:W-:Y:S05]  /*0130*/  BRA `(.L_x_0) ;  /* 0x00000000000c7947 */ /* 0x000fea0003800000 */
.L_x_1:
[----:B------:R-:W1:Y:S01]  /*0140*/  LDCU UR4, c[0x0][0x880] ;  /* 0x00011000ff0477ac */ /* 0x000e620008000800 */
[----:B------:R-:W-:Y:S01]  /*0150*/  HFMA2 R79, -RZ, RZ, 0, 5.9604644775390625e-08 ;  /* 0x00000001ff4f7431 */ /* 0x000fe200000001ff */
[----:B-1----:R-:W-:-:S07]  /*0160*/  MOV R39, UR4 ;  /* 0x0000000400277c02 */ /* 0x002fce0008000f00 */
.L_x_0:
[----:B------:R-:W2:Y:S02]  /*0170*/  LDCU.64 UR4, c[0x0][0x8b0] ;  /* 0x00011600ff0477ac */ /* 0x000ea40008000a00 */
[----:B--2---:R-:W-:-:S04]  /*0180*/  UISETP.NE.U32.AND UP0, UPT, UR4, URZ, UPT ;  /* 0x000000ff0400728c */ /* 0x004fc8000bf05070 */
[----:B------:R-:W-:-:S09]  /*0190*/  UISETP.NE.AND.EX UP0, UPT, UR5, URZ, UPT, UP0 ;  /* 0x000000ff0500728c */ /* 0x000fd2000bf05300 */
[----:B------:R-:W-:Y:S05]  /*01a0*/  BRA.U UP0, `(.L_x_2) ;  /* 0x0000000100287547 */ /* 0x000fea000b800000 */
[----:B------:R-:W2:Y:S02]  /*01b0*/  LDCU.64 UR4, c[0x0][0x8a8] ;  /* 0x00011500ff0477ac */ /* 0x000ea40008000a00 */
[----:B--2---:R-:W-:-:S04]  /*01c0*/  UISETP.NE.U32.AND UP0, UPT, UR4, URZ, UPT ;  /* 0x000000ff0400728c */ /* 0x004fc8000bf05070 */
[----:B------:R-:W-:-:S09]  /*01d0*/  UISETP.NE.AND.EX UP0, UPT, UR5, URZ, UPT, UP0 ;  /* 0x000000ff0500728c */ /* 0x000fd2000bf05300 */
[----:B------:R-:W-:Y:S05]  /*01e0*/  BRA.U !UP0, `(.L_x_3) ;  /* 0x0000000108107547 */ /* 0x000fea000b800000 */
[----:B-1----:R-:W1:Y:S01]  /*01f0*/  LDC.64 R2, c[0x0][0x8a8] ;  /* 0x00022a00ff027b82 */ /* 0x002e620000000a00 */
[----:B------:R-:W1:Y:S02]  /*0200*/  LDCU.64 UR4, c[0x0][0x358] ;  /* 0x00006b00ff0477ac */ /* 0x000e640008000a00 */
[----:B-1----:R2:W5:Y:S01]  /*0210*/  LDG.E R38, desc[UR4][R2.64] ;  /* 0x0000000402267981 */ /* 0x002562000c1e1900 */
[----:B------:R-:W-:Y:S05]  /*0220*/  BRA `(.L_x_2) ;  /* 0x0000000000087947 */ /* 0x000fea0003800000 */
.L_x_3:
[----:B------:R-:W2:Y:S02]  /*0230*/  LDCU UR4, c[0x0][0x8a0] ;  /* 0x00011400ff0477ac */ /* 0x000ea40008000800 */
[----:B--2---:R-:W-:Y:S02]  /*0240*/  MOV R38, UR4 ;  /* 0x0000000400267c02 */ /* 0x004fe40008000f00 */
.L_x_2:
[----:B------:R-:W-:Y:S01]  /*0250*/  IMAD.U32 R0, RZ, RZ, UR22 ;  /* 0x00000016ff007e24 */ /* 0x000fe2000f8e00ff */
[----:B------:R-:W-:Y:S04]  /*0260*/  BSSY.RECONVERGENT B0, `(.L_x_4) ;  /* 0x000000c000007945 */ /* 0x000fe80003800200 */
[C---:B------:R-:W-:Y:S02]  /*0270*/  ISETP.NE.OR P1, PT, R0.reuse, 0x1, !P3 ;  /* 0x000000010000780c */ /* 0x040fe40005f25670 */
[----:B------:R-:W-:-:S11]  /*0280*/  ISETP.NE.OR P0, PT, R0, 0x3, !P3 ;  /* 0x000000030000780c */ /* 0x000fd60005f05670 */
[----:B------:R-:W-:Y:S05]  /*0290*/  @P1 BRA `(.L_x_5) ;  /* 0x0000000000201947 */ /* 0x000fea0003800000 */
[----:B------:R-:W3:Y:S02]  /*02a0*/  LDCU.64 UR4, c[0x0][0x348] ;  /* 0x00006900ff0477ac */ /* 0x000ee40008000a00 */
[----:B---3--:R-:W-:Y:S02]  /*02b0*/  UIADD3 UR6, UP1, UPT, UR4, 0x80, URZ ;  /* 0x0000008004067890 */ /* 0x008fe4000ff3e0ff */
[----:B------:R-:W-:Y:S02]  /*02c0*/  UIADD3 UR4, UP0, UPT, UR4, 0x180, URZ ;  /* 0x0000018004047890 */ /* 0x000fe4000ff1e0ff */
[----:B------:R-:W-:Y:S02]  /*02d0*/  UIADD3.X UR7, UPT, UPT, URZ, UR5, URZ, UP1, !UPT ;  /* 0x00000005ff077290 */ /* 0x000fe40008ffe4ff */
[----:B------:R-:W-:-:S07]  /*02e0*/  UIADD3.X UR5, UPT, UPT, URZ, UR5, URZ, UP0, !UPT ;  /* 0x00000005ff057290 */ /* 0x000fce00087fe4ff */
[----:B------:R3:W-:Y:S02]  /*02f0*/  UTMACCTL.PF [UR6] ;  /* 0x00000000060079b9 */ /* 0x0007e40008040000 */
[----:B------:R3:W-:Y:S02]  /*0300*/  UTMACCTL.PF [UR4] ;  /* 0x00000000040079b9 */ /* 0x0007e40008040000 */
[----:B---3--:R-:W-:Y:S01]  /*0310*/  NOP ;  /* 0x0000000000007918 */ /* 0x008fe20000000000 */
.L_x_5:
[----:B------:R-:W-:Y:S05]  /*0320*/  BSYNC.RECONVERGENT B0 ;  /* 0x0000000000007941 */ /* 0x000fea0003800200 */
.L_x_4:
[----:B------:R-:W-:Y:S04]  /*0330*/  BSSY.RECONVERGENT B0, `(.L_x_6) ;  /* 0x000000a000007945 */ /* 0x000fe80003800200 */
        /* <DEDUP_REMOVED lines=9> */
.L_x_7:
[----:B------:R-:W-:Y:S05]  /*03d0*/  BSYNC.RECONVERGENT B0 ;  /* 0x0000000000007941 */ /* 0x000fea0003800200 */
.L_x_6:
[----:B------:R-:W3:Y:S01]  /*03e0*/  LDCU.64 UR4, c[0x0][0x888] ;  /* 0x00011100ff0477ac */ /* 0x000ee20008000a00 */
[----:B------:R-:W-:Y:S02]  /*03f0*/  UISETP.EQ.U32.AND UP1, UPT, UR8, URZ, UPT ;  /* 0x000000ff0800728c */ /* 0x000fe4000bf22070 */
[----:B------:R-:W-:Y:S02]  /*0400*/  UPLOP3.LUT UP3, UPT, UPT, UPT, UPT, 0x80, 0x8 ;  /* 0x000000000008789c */ /* 0x000fe40003f6f070 */
[----:B---3--:R-:W-:-:S04]  /*0410*/  UISETP.NE.U32.AND UP0, UPT, UR4, URZ, UPT ;  /* 0x000000ff0400728c */ /* 0x008fc8000bf05070 */
[----:B------:R-:W-:-:S04]  /*0420*/  UISETP.NE.AND.EX UP0, UPT, UR5, URZ, UPT, UP0 ;  /* 0x000000ff0500728c */ /* 0x000fc8000bf05300 */
[----:B------:R-:W-:-:S04]  /*0430*/  UISETP.EQ.OR.EX UP2, UPT, UR9, URZ, !UP0, UP1 ;  /* 0x000000ff0900728c */ /* 0x000fc8000c742710 */
[----:B------:R-:W-:-:S05]  /*0440*/  UP2UR UR61, UPR, URZ, 0x4 ;  /* 0x00000004ff3d7883 */ /* 0x000fca0008000000 */
[----:B------:R-:W-:Y:S07]  /*0450*/  BRA.U !UP2, `(.L_x_8) ;  /* 0x000000010a207547 */ /* 0x000fee000b800000 */
[----:B------:R-:W-:Y:S01]  /*0460*/  UISETP.NE.U32.AND UP1, UPT, UR8, URZ, UPT ;  /* 0x000000ff0800728c */ /* 0x000fe2000bf25070 */
[----:B-----5:R-:W-:Y:S01]  /*0470*/  FSETP.NEU.AND P0, PT, R39, RZ, PT ;  /* 0x000000ff2700720b */ /* 0x020fe20003f0d000 */
[----:B------:R-:W-:Y:S02]  /*0480*/  USEL UR4, URZ, 0xffffffff, UP0 ;  /* 0xffffffffff047887 */ /* 0x000fe40008000000 */
[----:B------:R-:W-:-:S10]  /*0490*/  UISETP.NE.AND.EX UP1, UPT, UR9, URZ, UPT, UP1 ;  /* 0x000000ff0900728c */ /* 0x000fd4000bf25310 */
[----:B------:R-:W-:Y:S01]  /*04a0*/  VOTEU.ANY UP0, P0 ;  /* 0x0000000000ff7886 */ /* 0x000fe20000000100 */
[----:B------:R-:W-:-:S04]  /*04b0*/  @!UP1 USEL UR4, URZ, 0xffffffff, UP0 ;  /* 0xffffffffff049887 */ /* 0x000fc80008000000 */
[----:B------:R-:W-:-:S04]  /*04c0*/  ULOP3.LUT UR4, UR4, 0x1, URZ, 0xc0, !UPT ;  /* 0x0000000104047892 */ /* 0x000fc8000f8ec0ff */
[----:B------:R-:W-:-:S11]  /*04d0*/  UISETP.NE.U32.AND UP3, UPT, UR4, 0x1, UPT ;  /* 0x000000010400788c */ /* 0x000fd6000bf65070 */
.L_x_8:
[----:B-12---:R-:W1:Y:S01]  /*04e0*/  SHFL.IDX PT, R2, R80, RZ, 0x1f ;  /* 0x00001fff50027589 */ /* 0x006e6200000e0000 */
[----:B------:R-:W-:-:S04]  /*04f0*/  UISETP.NE.AND UP0, UPT, UR22, 0x2, UPT ;  /* 0x000000021600788c */ /* 0x000fc8000bf05270 */
[----:B------:R-:W-:Y:S01]  /*0500*/  USEL UR34, URZ, 0x1, UP0 ;  /* 0x00000001ff227887 */ /* 0x000fe20008000000 */
[----:B-1----:R-:W-:-:S13]  /*0510*/  ISETP.NE.AND P0, PT, R2, RZ, PT ;  /* 0x000000ff0200720c */ /* 0x002fda0003f05270 */
[----:B------:R-:W-:Y:S05]  /*0520*/  @P0 BRA `(.L_x_9) ;  /* 0x0000000000ac0947 */ /* 0x000fea0003800000 */
[----:B------:R-:W-:Y:S01]  /*0530*/  ELECT P0, URZ, PT ;  /* 0x0000000000ff782f */ /* 0x000fe20003800000 */
[----:B------:R-:W-:-:S12]  /*0540*/  BSSY.RECONVERGENT B0, `(.L_x_9) ;  /* 0x0000029000007945 */ /* 0x000fd80003800200 */
[----:B------:R-:W-:Y:S05]  /*0550*/  @!P0 BRA `(.L_x_10) ;  /* 0x00000000009c8947 */ /* 0x000fea0003800000 */
[----:B------:R-:W1:Y:S01]  /*0560*/  S2UR UR4, SR_CgaCtaId ;  /* 0x00000000000479c3 */ /* 0x000e620000008800 */
[----:B------:R-:W-:Y:S01]  /*0570*/  UMOV UR5, 0x400 ;  /* 0x0000040000057882 */ /* 0x000fe20000000000 */
[----:B------:R-:W-:Y:S01]  /*0580*/  UMOV UR8, 0x1 ;  /* 0x0000000100087882 */ /* 0x000fe20000000000 */
[----:B------:R-:W-:Y:S01]  /*0590*/  UMOV UR6, 0x2 ;  /* 0x0000000200067882 */ /* 0x000fe20000000000 */
[----:B------:R-:W-:-:S04]  /*05a0*/  UIADD3 UR8, UPT, UPT, -UR8, 0x100000, URZ ;  /* 0x0010000008087890 */ /* 0x000fc8000fffe1ff */
[----:B------:R-:W-:Y:S02]  /*05b0*/  USHF.L.U32 UR9, UR8, 0xb, URZ ;  /* 0x0000000b08097899 */ /* 0x000fe400080006ff */
[----:B------:R-:W-:Y:S02]  /*05c0*/  USHF.L.U32 UR8, UR8, 0x1, URZ ;  /* 0x0000000108087899 */ /* 0x000fe400080006ff */
[----:B------:R-:W-:-:S04]  /*05d0*/  UIADD3 UR6, UPT, UPT, -UR6, 0x100000, URZ ;  /* 0x0010000006067890 */ /* 0x000fc8000fffe1ff */
[----:B------:R-:W-:Y:S02]  /*05e0*/  USHF.L.U32 UR7, UR6, 0xb, URZ ;  /* 0x0000000b06077899 */ /* 0x000fe400080006ff */
[----:B------:R-:W-:Y:S02]  /*05f0*/  USHF.L.U32 UR6, UR6, 0x1, URZ ;  /* 0x0000000106067899 */ /* 0x000fe400080006ff */
[----:B-1----:R-:W-:Y:S01]  /*0600*/  ULEA UR4, UR4, UR5, 0x18 ;  /* 0x0000000504047291 */ /* 0x002fe2000f8ec0ff */
[----:B------:R-:W1:Y:S11]  /*0610*/  FENCE.VIEW.ASYNC.S ;  /* 0x00000000000073c6 */ /* 0x000e760000000000 */
[----:B-1----:R1:W2:Y:S01]  /*0620*/  SYNCS.EXCH.64 URZ, [UR4], UR8 ;  /* 0x0000000804ff75b2 */ /* 0x0022a20008000100 */
[----:B------:R1:W3:Y:S01]  /*0630*/  SYNCS.EXCH.64 URZ, [UR4+0x68], UR6 ;  /* 0x0000680604ff75b2 */ /* 0x0002e20008000100 */
[----:B------:R1:W4:Y:S01]  /*0640*/  SYNCS.EXCH.64 URZ, [UR4+0x8], UR8 ;  /* 0x0000080804ff75b2 */ /* 0x0003220008000100 */
[----:B------:R1:W1:Y:S01]  /*0650*/  SYNCS.EXCH.64 URZ, [UR4+0x70], UR6 ;  /* 0x0000700604ff75b2 */ /* 0x0002620008000100 */
        /* <DEDUP_REMOVED lines=22> */
[----:B--234-:R-:W-:Y:S01]  /*07c0*/  NOP ;  /* 0x0000000000007918 */ /* 0x01cfe20000000000 */
.L_x_10:
[----:B-1----:R-:W-:Y:S05]  /*07d0*/  BSYNC.RECONVERGENT B0 ;  /* 0x0000000000007941 */ /* 0x002fea0003800200 */
.L_x_9:
[----:B------:R-:W1:Y:S01]  /*07e0*/  SHFL.IDX PT, R2, R80, RZ, 0x1f ;  /* 0x00001fff50027589 */ /* 0x000e6200000e0000 */
[----:B------:R-:W-:Y:S01]  /*07f0*/  NOP ;  /* 0x0000000000007918 */ /* 0x000fe20000000000 */
[----:B-1----:R-:W-:-:S13]  /*0800*/  ISETP.NE.AND P0, PT, R2, 0x1, PT ;  /* 0x000000010200780c */ /* 0x002fda0003f05270 */
[----:B------:R-:W-:Y:S05]  /*0810*/  @P0 BRA `(.L_x_11) ;  /* 0x0000000000400947 */ /* 0x000fea0003800000 */
        /* <DEDUP_REMOVED lines=9> */
[----:B------:R-:W-:Y:S01]  /*08b0*/  USHF.L.U32 UR6, UR6, 0x1, URZ ;  /* 0x0000000106067899 */ /* 0x000fe200080006ff */
[----:B------:R-:W-:Y:S01]  /*08c0*/  ELECT P0, URZ, PT ;  /* 0x0000000000ff782f */ /* 0x000fe20003800000 */
[----:B-1----:R-:W-:Y:S01]  /*08d0*/  ULEA UR4, UR4, UR5, 0x18 ;  /* 0x0000000504047291 */ /* 0x002fe2000f8ec0ff */
[----:B------:R-:W1:Y:S11]  /*08e0*/  FENCE.VIEW.ASYNC.S ;  /* 0x00000000000073c6 */ /* 0x000e760000000000 */
[----:B-1----:R1:W2:Y:S01]  /*08f0*/  SYNCS.EXCH.64 URZ, [UR4+0xd0], UR8 ;  /* 0x0000d00804ff75b2 */ /* 0x0022a20008000100 */
[----:B------:R1:W3:Y:S01]  /*0900*/  SYNCS.EXCH.64 URZ, [UR4+0xd8], UR6 ;  /* 0x0000d80604ff75b2 */ /* 0x0002e20008000100 */
[----:B------:R-:W-:Y:S01]  /*0910*/  NOP ;  /* 0x0000000000007918 */ /* 0x000fe20000000000 */
.L_x_11:
[----:B------:R-:W4:Y:S01]  /*0920*/  SHFL.IDX PT, R2, R80, RZ, 0x1f ;  /* 0x00001fff50027589 */ /* 0x000f2200000e0000 */
[----:B------:R-:W-:Y:S01]  /*0930*/  NOP ;  /* 0x0000000000007918 */ /* 0x000fe20000000000 */
[----:B----4-:R-:W-:-:S13]  /*0940*/  ISETP.NE.AND P0, PT, R2, 0x3, PT ;  /* 0x000000030200780c */ /* 0x010fda0003f05270 */
[----:B------:R-:W-:Y:S05]  /*0950*/  @P0 BRA `(.L_x_12) ;  /* 0x0000000000300947 */ /* 0x000fea0003800000 */
[----:B-1----:R-:W1:Y:S01]  /*0960*/  S2UR UR6, SR_CgaCtaId ;  /* 0x00000000000679c3 */ /* 0x002e620000008800 */
[----:B------:R-:W-:Y:S01]  /*0970*/  UMOV UR4, 0x400 ;  /* 0x0000040000047882 */ /* 0x000fe20000000000 */
[----:B------:R-:W-:Y:S01]  /*0980*/  UMOV UR5, 0x20 ;  /* 0x0000002000057882 */ /* 0x000fe20000000000 */
[----:B------:R-:W-:Y:S01]  /*0990*/  ELECT P0, URZ, PT ;  /* 0x0000000000ff782f */ /* 0x000fe20003800000 */
[----:B-1----:R-:W-:Y:S02]  /*09a0*/  ULEA UR6, UR6, UR4, 0x18 ;  /* 0x0000000406067291 */ /* 0x002fe4000f8ec0ff */
[----:B------:R-:W-:-:S04]  /*09b0*/  UIADD3 UR4, UPT, UPT, -UR5, 0x100000, URZ ;  /* 0x0010000005047890 */ /* 0x000fc8000fffe1ff */
[----:B------:R-:W-:Y:S02]  /*09c0*/  USHF.L.U32 UR5, UR4, 0xb, URZ ;  /* 0x0000000b04057899 */ /* 0x000fe400080006ff */
[----:B------:R-:W-:Y:S01]  /*09d0*/  USHF.L.U32 UR4, UR4, 0x1, URZ ;  /* 0x0000000104047899 */ /* 0x000fe200080006ff */
[----:B------:R-:W1:Y:S11]  /*09e0*/  FENCE.VIEW.ASYNC.S ;  /* 0x00000000000073c6 */ /* 0x000e760000000000 */
[----:B-1----:R4:W1:Y:S01]  /*09f0*/  SYNCS.EXCH.64 URZ, [UR6+0xe0], UR4 ;  /* 0x0000e00406ff75b2 */ /* 0x0028620008000100 */
[----:B------:R4:W1:Y:S02]  /*0a00*/  SYNCS.EXCH.64 URZ, [UR6+0xe8], UR4 ;  /* 0x0000e80406ff75b2 */ /* 0x0008640008000100 */
[----:B----4-:R-:W-:Y:S01]  /*0a10*/  NOP ;  /* 0x0000000000007918 */ /* 0x010fe20000000000 */
.L_x_12:
[----:B------:R-:W4:Y:S01]  /*0a20*/  SHFL.IDX PT, R2, R80, RZ, 0x1f ;  /* 0x00001fff50027589 */ /* 0x000f2200000e0000 */
[----:B------:R-:W-:Y:S01]  /*0a30*/  NOP ;  /* 0x0000000000007918 */ /* 0x000fe20000000000 */
[----:B----4-:R-:W-:-:S13]  /*0a40*/  ISETP.NE.AND P0, PT, R2, 0x4, PT ;  /* 0x000000040200780c */ /* 0x010fda0003f05270 */
[----:B------:R-:W-:Y:S05]  /*0a50*/  @P0 BRA `(.L_x_13) ;  /* 0x00000000004c0947 */ /* 0x000fea0003800000 */
[----:B-1----:R-:W1:Y:S01]  /*0a60*/  S2UR UR6, SR_CgaCtaId ;  /* 0x00000000000679c3 */ /* 0x002e620000008800 */
[----:B------:R-:W-:Y:S01]  /*0a70*/  UMOV UR4, 0x1e0 ;  /* 0x000001e000047882 */ /* 0x000fe20000000000 */
[----:B------:R-:W-:Y:S01]  /*0a80*/  UMOV UR5, 0x400 ;  /* 0x0000040000057882 */ /* 0x000fe20000000000 */
[----:B------:R-:W-:Y:S01]  /*0a90*/  USEL UR4, UR4, 0x1a0, UP3 ;  /* 0x000001a004047887 */ /* 0x000fe20009800000 */
[----:B------:R-:W-:Y:S01]  /*0aa0*/  UMOV UR8, 0x1 ;  /* 0x0000000100087882 */ /* 0x000fe20000000000 */
[----:B------:R-:W-:Y:S01]  /*0ab0*/  ELECT P0, URZ, PT ;  /* 0x0000000000ff782f */ /* 0x000fe20003800000 */
[----:B------:R-:W-:-:S04]  /*0ac0*/  UIADD3 UR8, UPT, UPT, -UR8, 0x100000, URZ ;  /* 0x0010000008087890 */ /* 0x000fc8000fffe1ff */
[----:B------:R-:W-:Y:S02]  /*0ad0*/  USHF.L.U32 UR9, UR8, 0xb, URZ ;  /* 0x0000000b08097899 */ /* 0x000fe400080006ff */
[----:B------:R-:W-:Y:S02]  /*0ae0*/  USHF.L.U32 UR8, UR8, 0x1, URZ ;  /* 0x0000000108087899 */ /* 0x000fe400080006ff */
[----:B-1----:R-:W-:Y:S02]  /*0af0*/  ULEA UR6, UR6, UR5, 0x18 ;  /* 0x0000000506067291 */ /* 0x002fe4000f8ec0ff */
[----:B------:R-:W-:-:S04]  /*0b00*/  UIADD3 UR4, UPT, UPT, -UR4, 0x100000, URZ ;  /* 0x0010000004047890 */ /* 0x000fc8000fffe1ff */
[----:B------:R-:W-:Y:S02]  /*0b10*/  USHF.L.U32 UR5, UR4, 0xb, URZ ;  /* 0x0000000b04057899 */ /* 0x000fe400080006ff */
[----:B------:R-:W-:Y:S01]  /*0b20*/  USHF.L.U32 UR4, UR4, 0x1, URZ ;  /* 0x0000000104047899 */ /* 0x000fe200080006ff */
[----:B------:R-:W1:Y:S03]  /*0b30*/  FENCE.VIEW.ASYNC.S ;  /* 0x00000000000073c6 */ /* 0x000e660000000000 */
[----:B-1----:R4:W1:Y:S08]  /*0b40*/  SYNCS.EXCH.64 URZ, [UR6+0xf0], UR8 ;  /* 0x0000f00806ff75b2 */ /* 0x0028700008000100 */
[----:B------:R4:W1:Y:S01]  /*0b50*/  SYNCS.EXCH.64 URZ, [UR6+0x100], UR4 ;  /* 0x0001000406ff75b2 */ /* 0x0008620008000100 */
[----:B------:R4:W1:Y:S01]  /*0b60*/  SYNCS.EXCH.64 URZ, [UR6+0xf8], UR8 ;  /* 0x0000f80806ff75b2 */ /* 0x0008620008000100 */
[----:B------:R4:W1:Y:S02]  /*0b70*/  SYNCS.EXCH.64 URZ, [UR6+0x108], UR4 ;  /* 0x0001080406ff75b2 */ /* 0x0008640008000100 */
[----:B----4-:R-:W-:Y:S01]  /*0b80*/  NOP ;  /* 0x0000000000007918 */ /* 0x010fe20000000000 */
.L_x_13:
[----:B------:R-:W4:Y:S01]  /*0b90*/  SHFL.IDX PT, R2, R80, RZ, 0x1f ;  /* 0x00001fff50027589 */ /* 0x000f2200000e0000 */
[----:B------:R-:W-:Y:S01]  /*0ba0*/  NOP ;  /* 0x0000000000007918 */ /* 0x000fe20000000000 */
[----:B----4-:R-:W-:-:S13]  /*0bb0*/  ISETP.NE.AND P0, PT, R2, 0x5, PT ;  /* 0x000000050200780c */ /* 0x010fda0003f05270 */
[----:B------:R-:W-:Y:S05]  /*0bc0*/  @P0 BRA `(.L_x_14) ;  /* 0x0000000000580947 */ /* 0x000fea0003800000 */
[----:B-1----:R-:W1:Y:S01]  /*0bd0*/  S2UR UR4, SR_CgaCtaId ;  /* 0x00000000000479c3 */ /* 0x002e620000008800 */
        /* <DEDUP_REMOVED lines=12> */
[----:B-1----:R4:W1:Y:S01]  /*0ca0*/  SYNCS.EXCH.64 URZ, [UR4+0x110], UR8 ;  /* 0x0001100804ff75b2 */ /* 0x0028620008000100 */
[----:B------:R4:W1:Y:S01]  /*0cb0*/  SYNCS.EXCH.64 URZ, [UR4+0x130], UR6 ;  /* 0x0001300604ff75b2 */ /* 0x0008620008000100 */
[----:B------:R4:W1:Y:S01]  /*0cc0*/  SYNCS.EXCH.64 URZ, [UR4+0x118], UR8 ;  /* 0x0001180804ff75b2 */ /* 0x0008620008000100 */
[----:B------:R4:W1:Y:S01]  /*0cd0*/  SYNCS.EXCH.64 URZ, [UR4+0x138], UR6 ;  /* 0x0001380604ff75b2 */ /* 0x0008620008000100 */
[----:B------:R4:W1:Y:S01]  /*0ce0*/  SYNCS.EXCH.64 URZ, [UR4+0x120], UR8 ;  /* 0x0001200804ff75b2 */ /* 0x0008620008000100 */
[----:B------:R4:W1:Y:S01]  /*0cf0*/  SYNCS.EXCH.64 URZ, [UR4+0x140], UR6 ;  /* 0x0001400604ff75b2 */ /* 0x0008620008000100 */
[----:B------:R4:W1:Y:S01]  /*0d00*/  SYNCS.EXCH.64 URZ, [UR4+0x128], UR8 ;  /* 0x0001280804ff75b2 */ /* 0x0008620008000100 */
[----:B------:R4:W1:Y:S02]  /*0d10*/  SYNCS.EXCH.64 URZ, [UR4+0x148], UR6 ;  /* 0x0001480604ff75b2 */ /* 0x0008640008000100 */
[----:B----4-:R-:W-:Y:S01]  /*0d20*/  NOP ;  /* 0x0000000000007918 */ /* 0x010fe20000000000 */
.L_x_14:
[----:B------:R-:W4:Y:S01]  /*0d30*/  SHFL.IDX PT, R2, R80, RZ, 0x1f ;  /* 0x00001fff50027589 */ /* 0x000f2200000e0000 */
[----:B------:R-:W1:Y:S01]  /*0d40*/  S2UR UR48, SR_CgaCtaId ;  /* 0x00000000003079c3 */ /* 0x000e620000008800 */
[----:B------:R-:W-:Y:S01]  /*0d50*/  NOP ;  /* 0x0000000000007918 */ /* 0x000fe20000000000 */
[----:B----4-:R-:W-:-:S13]  /*0d60*/  ISETP.NE.AND P0, PT, R2, 0x3, PT ;  /* 0x000000030200780c */ /* 0x010fda0003f05270 */
[----:B-1----:R-:W-:Y:S05]  /*0d70*/  @P0 BRA `(.L_x_15) ;  /* 0x0000000000340947 */ /* 0x002fea0003800000 */
[----:B------:R-:W-:Y:S01]  /*0d80*/  UMOV UR4, 0x400 ;  /* 0x0000040000047882 */ /* 0x000fe20000000000 */
[----:B------:R-:W-:Y:S01]  /*0d90*/  UMOV UR6, 0x20 ;  /* 0x0000002000067882 */ /* 0x000fe20000000000 */
[----:B------:R-:W-:Y:S02]  /*0da0*/  ULEA UR4, UR48, UR4, 0x18 ;  /* 0x0000000430047291 */ /* 0x000fe4000f8ec0ff */
[----:B------:R-:W-:-:S04]  /*0db0*/  UIADD3 UR6, UPT, UPT, -UR6, 0x100000, URZ ;  /* 0x0010000006067890 */ /* 0x000fc8000fffe1ff */
[----:B------:R-:W-:Y:S02]  /*0dc0*/  USHF.L.U32 UR7, UR6, 0xb, URZ ;  /* 0x0000000b06077899 */ /* 0x000fe400080006ff */
[----:B------:R-:W-:Y:S01]  /*0dd0*/  USHF.L.U32 UR6, UR6, 0x1, URZ ;  /* 0x0000000106067899 */ /* 0x000fe200080006ff */
[----:B------:R-:W-:Y:S01]  /*0de0*/  ELECT P0, URZ, PT ;  /* 0x0000000000ff782f */ /* 0x000fe20003800000 */
[----:B------:R-:W1:Y:S10]  /*0df0*/  FENCE.VIEW.ASYNC.S ;  /* 0x00000000000073c6 */ /* 0x000e740000000000 */
[----:B-1----:R1:W4:Y:S01]  /*0e00*/  SYNCS.EXCH.64 URZ, [UR4+0x150], UR6 ;  /* 0x0001500604ff75b2 */ /* 0x0023220008000100 */
[----:B------:R1:W1:Y:S01]  /*0e10*/  SYNCS.EXCH.64 URZ, [UR4+0x160], UR6 ;  /* 0x0001600604ff75b2 */ /* 0x0002620008000100 */
[----:B------:R1:W1:Y:S01]  /*0e20*/  SYNCS.EXCH.64 URZ, [UR4+0x158], UR6 ;  /* 0x0001580604ff75b2 */ /* 0x0002620008000100 */
[----:B------:R1:W1:Y:S01]  /*0e30*/  SYNCS.EXCH.64 URZ, [UR4+0x168], UR6 ;  /* 0x0001680604ff75b2 */ /* 0x0002620008000100 */
[----:B------:R-:W-:Y:S01]  /*0e40*/  NOP ;  /* 0x0000000000007918 */ /* 0x000fe20000000000 */
.L_x_15:
[----:B-1----:R-:W1:Y:S01]  /*0e50*/  LDCU UR4, c[0x0][0x36c] ;  /* 0x00006d80ff0477ac */ /* 0x002e620008000800 */
[----:B------:R-:W-:Y:S01]  /*0e60*/  ISETP.NE.OR P3, PT, R0, 0x2, !P3 ;  /* 0x000000020000780c */ /* 0x000fe20005f65670 */
[----:B------:R-:W-:Y:S01]  /*0e70*/  NOP ;  /* 0x0000000000007918 */ /* 0x000fe20000000000 */
[----:B------:R-:W-:Y:S01]  /*0e80*/  LOP3.LUT R0, R76, 0x1f, RZ, 0xc0, !PT ;  /* 0x0000001f4c007812 */ /* 0x000fe200078ec0ff */
[----:B------:R-:W-:Y:S02]  /*0e90*/  UISETP.NE.AND UP4, UPT, UR22, URZ, UPT ;  /* 0x000000ff1600728c */ /* 0x000fe4000bf85270 */
[----:B-1----:R-:W-:-:S09]  /*0ea0*/  UISETP.EQ.U32.AND UP5, UPT, UR4, 0x1, UPT ;  /* 0x000000010400788c */ /* 0x002fd2000bfa2070 */
[----:B------:R-:W-:Y:S05]  /*0eb0*/  BRA.U !UP5, `(.L_x_16) ;  /* 0x000000010d087547 */ /* 0x000fea000b800000 */
[----:B--234-:R-:W-:Y:S01]  /*0ec0*/  UCGABAR_ARV ;  /* 0x00000000000079c7 */ /* 0x01cfe20008000000 */
[----:B------:R-:W-:Y:S05]  /*0ed0*/  BRA `(.L_x_17) ;  /* 0x0000000000047947 */ /* 0x000fea0003800000 */
.L_x_16:
[----:B--234-:R-:W-:Y:S01]  /*0ee0*/  NOP ;  /* 0x0000000000007918 */ /* 0x01cfe20000000000 */
.L_x_17:
[----:B------:R-:W1:Y:S01]  /*0ef0*/  S2UR UR7, SR_CTAID.X ;  /* 0x00000000000779c3 */ /* 0x000e620000002500 */
[----:B------:R-:W-:-:S05]  /*0f00*/  CS2R.32 R3, SR_CgaSize ;  /* 0x0000000000037805 */ /* 0x000fca0000008a00 */
[----:B------:R-:W-:-:S05]  /*0f10*/  IMAD R3, R3, -0xa0, RZ ;  /* 0xffffff6003037824 */ /* 0x000fca00078e02ff */
[----:B------:R-:W-:-:S14]  /*0f20*/  R2UR UR5, R3 ;  /* 0x00000000030572ca */ /* 0x000fdc00000e0000 */
[----:B------:R-:W2:Y:S01]  /*0f30*/  LDCU UR5, c[0x0][UR5+0x2b0] ;  /* 0x00005600050577ac */ /* 0x000ea20008000800 */
[----:B------:R-:W-:-:S05]  /*0f40*/  CS2R.32 R3, SR_CgaSize ;  /* 0x0000000000037805 */ /* 0x000fca0000008a00 */
[----:B------:R-:W-:-:S05]  /*0f50*/  IMAD R3, R3, -0xa0, RZ ;  /* 0xffffff6003037824 */ /* 0x000fca00078e02ff */
[----:B------:R-:W-:-:S14]  /*0f60*/  R2UR UR4, R3 ;  /* 0x00000000030472ca */ /* 0x000fdc00000e0000 */
[----:B------:R-:W3:Y:S01]  /*0f70*/  LDCU UR4, c[0x0][UR4+0x2b4] ;  /* 0x00005680040477ac */ /* 0x000ee20008000800 */
[----:B------:R-:W4:Y:S01]  /*0f80*/  S2UR UR8, SR_CTAID.Y ;  /* 0x00000000000879c3 */ /* 0x000f220000002600 */
[----:B------:R-:W3:Y:S01]  /*0f90*/  LDCU UR23, c[0x0][0xb24] ;  /* 0x00016480ff1777ac */ /* 0x000ee20008000800 */
[----:B------:R-:W-:-:S05]  /*0fa0*/  CS2R.32 R3, SR_CgaSize ;  /* 0x0000000000037805 */ /* 0x000fca0000008a00 */
[----:B------:R-:W-:-:S05]  /*0fb0*/  IMAD R3, R3, -0xa0, RZ ;  /* 0xffffff6003037824 */ /* 0x000fca00078e02ff */
[----:B------:R-:W-:-:S14]  /*0fc0*/  R2UR UR60, R3 ;  /* 0x00000000033c72ca */ /* 0x000fdc00000e0000 */
[----:B------:R-:W3:Y:S01]  /*0fd0*/  LDCU UR60, c[0x0][UR60+0x2a0] ;  /* 0x000054003c3c77ac */ /* 0x000ee20008000800 */
[----:B------:R-:W1:Y:S01]  /*0fe0*/  S2UR UR36, SR_CTAID.Z ;  /* 0x00000000002479c3 */ /* 0x000e620000002700 */
[----:B------:R-:W-:-:S05]  /*0ff0*/  CS2R.32 R3, SR_CgaSize ;  /* 0x0000000000037805 */ /* 0x000fca0000008a00 */
[----:B------:R-:W-:-:S05]  /*1000*/  IMAD R3, R3, -0xa0, RZ ;  /* 0xffffff6003037824 */ /* 0x000fca00078e02ff */
[----:B------:R-:W-:-:S14]  /*1010*/  R2UR UR57, R3 ;  /* 0x00000000033972ca */ /* 0x000fdc00000e0000 */
[----:B------:R-:W3:Y:S01]  /*1020*/  LDCU UR57, c[0x0][UR57+0x2a4] ;  /* 0x00005480393977ac */ /* 0x000ee20008000800 */
[----:B------:R-:W3:Y:S01]  /*1030*/  LDCU UR40, c[0x0][0xb24] ;  /* 0x00016480ff2877ac */ /* 0x000ee20008000800 */
[----:B-1----:R-:W-:Y:S01]  /*1040*/  I2FP.F32.U32 R3, UR7 ;  /* 0x0000000700037c45 */ /* 0x002fe20008201000 */
[----:B------:R-:W1:Y:S04]  /*1050*/  LDCU UR26, c[0x0][0xb30] ;  /* 0x00016600ff1a77ac */ /* 0x000e680008000800 */
[----:B--2---:R-:W-:Y:S01]  /*1060*/  FMUL R3, R3, UR5 ;  /* 0x0000000503037c20 */ /* 0x004fe20008400000 */
[----:B------:R-:W-:Y:S01]  /*1070*/  USHF.L.U32 UR24, UR48, 0xc, URZ ;  /* 0x0000000c30187899 */ /* 0x000fe200080006ff */
[----:B----4-:R-:W-:Y:S01]  /*1080*/  I2FP.F32.U32 R2, UR8 ;  /* 0x0000000800027c45 */ /* 0x010fe20008201000 */
[----:B---3--:R-:W-:-:S03]  /*1090*/  UISETP.GE.AND UP2, UPT, UR23, 0x1, UPT ;  /* 0x000000011700788c */ /* 0x008fc6000bf46270 */
[----:B------:R-:W2:Y:S01]  /*10a0*/  F2I.U32.TRUNC.NTZ R3, R3 ;  /* 0x0000000300037305 */ /* 0x000ea2000020f000 */
[----:B------:R-:W-:Y:S01]  /*10b0*/  UMOV UR46, UR7 ;  /* 0x00000007002e7c82 */ /* 0x000fe20008000000 */
[----:B------:R-:W-:Y:S01]  /*10c0*/  FMUL R2, R2, UR4 ;  /* 0x0000000402027c20 */ /* 0x000fe20008400000 */
[----:B------:R-:W-:-:S05]  /*10d0*/  UMOV UR45, UR8 ;  /* 0x00000008002d7c82 */ /* 0x000fca0008000000 */
[----:B------:R-:W3:Y:S01]  /*10e0*/  F2I.U32.TRUNC.NTZ R2, R2 ;  /* 0x0000000200027305 */ /* 0x000ee2000020f000 */
[----:B--2---:R-:W-:Y:S02]  /*10f0*/  R2UR UR4, R3 ;  /* 0x00000000030472ca */ /* 0x004fe400000e0000 */
[----:B---3--:R-:W-:Y:S02]  /*1100*/  R2UR UR6, R2 ;  /* 0x00000000020672ca */ /* 0x008fe400000e0000 */
[----:B------:R-:W-:-:S09]  /*1110*/  PRMT R2, RZ, 0x7610, R2 ;  /* 0x00007610ff027816 */ /* 0x000fd20000000002 */
[----:B------:R-:W-:-:S04]  /*1120*/  UIADD3 UR5, UPT, UPT, -UR4, URZ, URZ ;  /* 0x000000ff04057290 */ /* 0x000fc8000fffe1ff */
[----:B------:R-:W-:Y:S02]  /*1130*/  UIMAD UR60, UR60, UR5, UR7 ;  /* 0x000000053c3c72a4 */ /* 0x000fe4000f8e0207 */
[----:B------:R-:W-:-:S04]  /*1140*/  UIADD3 UR4, UPT, UPT, -UR6, URZ, URZ ;  /* 0x000000ff06047290 */ /* 0x000fc8000fffe1ff */
[----:B------:R-:W-:Y:S01]  /*1150*/  UIMAD UR57, UR57, UR4, UR8 ;  /* 0x00000004393972a4 */ /* 0x000fe2000f8e0208 */
[----:B-1----:R-:W-:Y:S11]  /*1160*/  BRA.U UP4, `(.L_x_18) ;  /* 0x0000000104247547 */ /* 0x002ff6000b800000 */
[----:B------:R-:W-:Y:S02]  /*1170*/  UISETP.NE.AND UP0, UPT, UR57, URZ, UPT ;  /* 0x000000ff3900728c */ /* 0x000fe4000bf05270 */
[----:B------:R-:W-:Y:S02]  /*1180*/  UISETP.NE.AND UP1, UPT, UR57, 0x1, UPT ;  /* 0x000000013900788c */ /* 0x000fe4000bf25270 */
[----:B------:R-:W-:Y:S02]  /*1190*/  UISETP.EQ.OR UP0, UPT, UR60, URZ, !UP0 ;  /* 0x000000ff3c00728c */ /* 0x000fe4000c702670 */
[----:B------:R-:W-:Y:S02]  /*11a0*/  USEL UR4, URZ, 0x2, UP1 ;  /* 0x00000002ff047887 */ /* 0x000fe40008800000 */
[----:B------:R-:W-:Y:S02]  /*11b0*/  USEL UR5, URZ, 0x1, !UP0 ;  /* 0x00000001ff057887 */ /* 0x000fe4000c000000 */
[----:B------:R-:W-:-:S04]  /*11c0*/  UISETP.NE.AND UP0, UPT, UR60, URZ, UPT ;  /* 0x000000ff3c00728c */ /* 0x000fc8000bf05270 */
[----:B------:R-:W-:-:S04]  /*11d0*/  USEL UR4, UR4, 0x2, UP0 ;  /* 0x0000000204047887 */ /* 0x000fc80008000000 */
[----:B------:R-:W-:-:S06]  /*11e0*/  UIADD3 UR4, UPT, UPT, UR5, UR4, URZ ;  /* 0x0000000405047290 */ /* 0x000fcc000fffe0ff */
[----:B------:R-:W-:Y:S02]  /*11f0*/  MOV R2, UR4 ;  /* 0x0000000400027c02 */ /* 0x000fe40008000f00 */
.L_x_18:
[----:B------:R-:W-:Y:S05]  /*1200*/  BRA.U !UP2, `(.L_x_19) ;  /* 0x000000010ad47547 */ /* 0x000fea000b800000 */
[----:B------:R-:W1:Y:S01]  /*1210*/  LDCU.128 UR12, c[0x0][0xb10] ;  /* 0x00016200ff0c77ac */ /* 0x000e620008000c00 */
[----:B------:R-:W2:Y:S01]  /*1220*/  LDCU UR6, c[0x0][0x370] ;  /* 0x00006e00ff0677ac */ /* 0x000ea20008000800 */
[----:B------:R-:W3:Y:S01]  /*1230*/  LDCU UR5, c[0x0][0x374] ;  /* 0x00006e80ff0577ac */ /* 0x000ee20008000800 */
[----:B------:R-:W4:Y:S01]  /*1240*/  LDCU UR25, c[0x0][0xb0c] ;  /* 0x00016180ff1977ac */ /* 0x000f220008000800 */
[----:B------:R-:W4:Y:S01]  /*1250*/  LDCU UR4, c[0x0][0xb20] ;  /* 0x00016400ff0477ac */ /* 0x000f220008000800 */
[----:B------:R-:W4:Y:S01]  /*1260*/  LDCU.64 UR8, c[0x0][0xb28] ;  /* 0x00016500ff0877ac */ /* 0x000f220008000a00 */
[----:B-1----:R-:W-:Y:S02]  /*1270*/  UISETP.NE.AND UP0, UPT, UR14, 0x1, UPT ;  /* 0x000000010e00788c */ /* 0x002fe4000bf05270 */
[----:B---3--:R-:W-:Y:S02]  /*1280*/  UIMAD.WIDE.U32 UR10, UR5, UR15, URZ ;  /* 0x0000000f050a72a5 */ /* 0x008fe4000f8e00ff */
[----:B--2---:R-:W-:-:S02]  /*1290*/  UIMAD.WIDE.U32 UR18, UR6, UR12, URZ ;  /* 0x0000000c061272a5 */ /* 0x004fc4000f8e00ff */
[----:B----4-:R-:W-:Y:S02]  /*12a0*/  UISETP.NE.AND UP1, UPT, UR25, 0x1, UPT ;  /* 0x000000011900788c */ /* 0x010fe4000bf25270 */
[----:B------:R-:W-:Y:S01]  /*12b0*/  UISETP.NE.AND UP2, UPT, UR23, 0x1, UPT ;  /* 0x000000011700788c */ /* 0x000fe2000bf45270 */
[----:B------:R-:W-:Y:S02]  /*12c0*/  UMOV UR10, UR11 ;  /* 0x0000000b000a7c82 */ /* 0x000fe40008000000 */
[----:B------:R-:W-:Y:S01]  /*12d0*/  UMOV UR18, UR19 ;  /* 0x0000001300127c82 */ /* 0x000fe20008000000 */
[----:B------:R-:W-:Y:S02]  /*12e0*/  @UP0 USHF.R.U32.HI UR5, URZ, UR4, UR10 ;  /* 0x00000004ff050299 */ /* 0x000fe4000801160a */
[----:B------:R-:W-:Y:S02]  /*12f0*/  UIMAD.WIDE.U32 UR20, UR45, UR15, URZ ;  /* 0x0000000f2d1472a5 */ /* 0x000fe4000f8e00ff */
[----:B------:R-:W-:-:S02]  /*1300*/  UIMAD.WIDE.U32 UR10, UR5, UR8, URZ ;  /* 0x00000008050a72a5 */ /* 0x000fc4000f8e00ff */
[----:B------:R-:W-:Y:S02]  /*1310*/  @UP1 USHF.R.U32.HI UR6, URZ, UR13, UR18 ;  /* 0x0000000dff061299 */ /* 0x000fe40008011612 */
[----:B------:R-:W-:Y:S02]  /*1320*/  UIMAD.WIDE.U32 UR16, UR46, UR12, URZ ;  /* 0x0000000c2e1072a5 */ /* 0x000fe4000f8e00ff */
[----:B------:R-:W-:Y:S01]  /*1330*/  UIMAD.WIDE.U32 UR18, UR6, UR8, URZ ;  /* 0x00000008061272a5 */ /* 0x000fe2000f8e00ff */
[----:B------:R-:W-:Y:S01]  /*1340*/  UMOV UR20, UR21 ;  /* 0x0000001500147c82 */ /* 0x000fe20008000000 */
[----:B------:R-:W-:Y:S01]  /*1350*/  UMOV UR10, UR11 ;  /* 0x0000000b000a7c82 */ /* 0x000fe20008000000 */
[----:B------:R-:W-:Y:S02]  /*1360*/  USHF.R.U32.HI UR20, URZ, UR4, UR20 ;  /* 0x00000004ff147299 */ /* 0x000fe40008011614 */
[----:B------:R-:W-:Y:S02]  /*1370*/  @UP2 USHF.R.U32.HI UR5, URZ, UR9, UR10 ;  /* 0x00000009ff052299 */ /* 0x000fe4000801160a */
[----:B------:R-:W-:Y:S01]  /*1380*/  UMOV UR7, UR19 ;  /* 0x0000001300077c82 */ /* 0x000fe20008000000 */
[----:B------:R-:W-:Y:S01]  /*1390*/  UMOV UR16, UR17 ;  /* 0x0000001100107c82 */ /* 0x000fe20008000000 */
[----:B------:R-:W-:-:S02]  /*13a0*/  @UP2 USHF.R.U32.HI UR6, URZ, UR9, UR7 ;  /* 0x00000009ff062299 */ /* 0x000fc40008011607 */
[----:B------:R-:W-:Y:S02]  /*13b0*/  USHF.R.U32.HI UR13, URZ, UR13, UR16 ;  /* 0x0000000dff0d7299 */ /* 0x000fe40008011610 */
[----:B------:R-:W-:Y:S02]  /*13c0*/  USEL UR4, UR45, UR20, !UP0 ;  /* 0x000000142d047287 */ /* 0x000fe4000c000000 */
[----:B------:R-:W-:Y:S02]  /*13d0*/  UIMAD UR7, UR5, UR23, URZ ;  /* 0x00000017050772a4 */ /* 0x000fe4000f8e02ff */
[----:B------:R-:W-:Y:S02]  /*13e0*/  USEL UR5, UR46, UR13, !UP1 ;  /* 0x0000000d2e057287 */ /* 0x000fe4000c800000 */
[----:B------:R-:W-:Y:S02]  /*13f0*/  UIMAD UR12, UR6, UR23, URZ ;  /* 0x00000017060c72a4 */ /* 0x000fe4000f8e02ff */
[----:B------:R-:W-:-:S02]  /*1400*/  UISETP.GE.AND UP0, UPT, UR4, UR7, UPT ;  /* 0x000000070400728c */ /* 0x000fc4000bf06270 */
[----:B------:R-:W-:Y:S02]  /*1410*/  UIMAD.WIDE.U32 UR10, UR4, UR8, URZ ;  /* 0x00000008040a72a5 */ /* 0x000fe4000f8e00ff */
[----:B------:R-:W-:Y:S02]  /*1420*/  UISETP.GE.OR UP0, UPT, UR5, UR12, UP0 ;  /* 0x0000000c0500728c */ /* 0x000fe40008706670 */
[----:B------:R-:W-:Y:S02]  /*1430*/  UIMAD.WIDE.U32 UR12, UR5, UR8, URZ ;  /* 0x00000008050c72a5 */ /* 0x000fe4000f8e00ff */
[----:B------:R-:W-:Y:S01]  /*1440*/  UIADD3 UR10, UPT, UPT, -UR4, URZ, URZ ;  /* 0x000000ff040a7290 */ /* 0x000fe2000fffe1ff */
[----:B------:R-:W-:Y:S01]  /*1450*/  UMOV UR8, UR11 ;  /* 0x0000000b00087c82 */ /* 0x000fe20008000000 */
[----:B------:R-:W-:Y:S02]  /*1460*/  UIADD3 UR11, UPT, UPT, -UR5, URZ, URZ ;  /* 0x000000ff050b7290 */ /* 0x000fe4000fffe1ff */
[----:B------:R-:W-:-:S03]  /*1470*/  USHF.R.U32.HI UR8, URZ, UR9, UR8 ;  /* 0x00000009ff087299 */ /* 0x000fc60008011608 */
[----:B------:R-:W-:Y:S01]  /*1480*/  @!UP0 UMOV UR7, UR13 ;  /* 0x0000000d00078c82 */ /* 0x000fe20008000000 */
[----:B------:R-:W-:Y:S02]  /*1490*/  UIMAD UR45, UR14, UR10, UR45 ;  /* 0x0000000a0e2d72a4 */ /* 0x000fe4000f8e022d */
[----:B------:R-:W-:Y:S02]  /*14a0*/  USEL UR8, UR4, UR8, !UP2 ;  /* 0x0000000804087287 */ /* 0x000fe4000d000000 */
[----:B------:R-:W-:Y:S02]  /*14b0*/  @!UP0 USHF.R.U32.HI UR7, URZ, UR9, UR7 ;  /* 0x00000009ff078299 */ /* 0x000fe40008011607 */
[----:B------:R-:W-:Y:S02]  /*14c0*/  UIADD3 UR9, UPT, UPT, -UR8, URZ, URZ ;  /* 0x000000ff08097290 */ /* 0x000fe4000fffe1ff */
[----:B------:R-:W-:Y:S02]  /*14d0*/  @!UP0 USEL UR7, UR5, UR7, !UP2 ;  /* 0x0000000705078287 */ /* 0x000fe4000d000000 */
[----:B------:R-:W-:-:S02]  /*14e0*/  UIMAD UR9, UR23, UR9, UR4 ;  /* 0x00000009170972a4 */ /* 0x000fc4000f8e0204 */
[----:B------:R-:W-:Y:S02]  /*14f0*/  @!UP0 UIADD3 UR8, UPT, UPT, UR8, -UR7, URZ ;  /* 0x8000000708088290 */ /* 0x000fe4000fffe0ff */
[----:B------:R-:W-:Y:S02]  /*1500*/  @!UP0 UIMAD UR6, UR9, UR6, UR7 ;  /* 0x00000006090682a4 */ /* 0x000fe4000f8e0207 */
[----:B------:R-:W-:Y:S02]  /*1510*/  @!UP0 UIMAD UR4, UR8, UR23, UR5 ;  /* 0x00000017080482a4 */ /* 0x000fe4000f8e0205 */
[----:B------:R-:W-:Y:S02]  /*1520*/  UIMAD UR46, UR25, UR11, UR46 ;  /* 0x0000000b192e72a4 */ /* 0x000fe4000f8e022e */
[----:B------:R-:W-:Y:S01]  /*1530*/  UIMAD UR45, UR4, UR14, UR45 ;  /* 0x0000000e042d72a4 */ /* 0x000fe2000f8e022d */
[----:B------:R-:W-:Y:S02]  /*1540*/  @!UP0 UMOV UR5, UR6 ;  /* 0x0000000600058c82 */ /* 0x000fe40008000000 */
[----:B------:R-:W-:-:S12]  /*1550*/  UIMAD UR46, UR5, UR25, UR46 ;  /* 0x00000019052e72a4 */ /* 0x000fd8000f8e022e */
.L_x_19:
[----:B------:R-:W-:Y:S02]  /*1560*/  UISETP.NE.AND UP1, UPT, UR26, 0x1, UPT ;  /* 0x000000011a00788c */ /* 0x000fe4000bf25270 */
[----:B------:R-:W-:Y:S02]  /*1570*/  UISETP.NE.AND UP0, UPT, UR22, 0x2, UPT ;  /* 0x000000021600788c */ /* 0x000fe4000bf05270 */
[----:B------:R-:W-:-:S05]  /*1580*/  ULOP3.LUT UR21, UR24, 0x1000, URZ, 0xc0, !UPT ;  /* 0x0000100018157892 */ /* 0x000fca000f8ec0ff */
[----:B------:R-:W-:Y:S07]  /*1590*/  BRA.U UP1, `(.L_x_20) ;  /* 0x0000000101447547 */ /* 0x000fee000b800000 */
[----:B------:R-:W1:Y:S01]  /*15a0*/  LDCU.128 UR8, c[0x0][0xb10] ;  /* 0x00016200ff0877ac */ /* 0x000e620008000c00 */
[----:B------:R-:W2:Y:S01]  /*15b0*/  LDCU UR12, c[0x0][0xb0c] ;  /* 0x00016180ff0c77ac */ /* 0x000ea20008000800 */
[----:B------:R-:W3:Y:S01]  /*15c0*/  LDCU UR13, c[0x0][0xb20] ;  /* 0x00016400ff0d77ac */ /* 0x000ee20008000800 */
[----:B-1----:R-:W-:Y:S02]  /*15d0*/  UIMAD.WIDE.U32 UR6, UR46, UR8, URZ ;  /* 0x000000082e0672a5 */ /* 0x002fe4000f8e00ff */
[----:B------:R-:W-:Y:S02]  /*15e0*/  UIMAD.WIDE.U32 UR4, UR45, UR11, URZ ;  /* 0x0000000b2d0472a5 */ /* 0x000fe4000f8e00ff */
[----:B--2---:R-:W-:Y:S02]  /*15f0*/  UISETP.NE.AND UP2, UPT, UR12, 0x1, UPT ;  /* 0x000000010c00788c */ /* 0x004fe4000bf45270 */
[----:B------:R-:W-:Y:S01]  /*1600*/  UISETP.NE.AND UP1, UPT, UR10, 0x1, UPT ;  /* 0x000000010a00788c */ /* 0x000fe2000bf25270 */
[----:B------:R-:W-:-:S02]  /*1610*/  UMOV UR6, UR7 ;  /* 0x0000000700067c82 */ /* 0x000fc40008000000 */
[----:B------:R-:W-:Y:S01]  /*1620*/  UMOV UR4, UR5 ;  /* 0x0000000500047c82 */ /* 0x000fe20008000000 */
[----:B------:R-:W-:Y:S02]  /*1630*/  USHF.R.U32.HI UR6, URZ, UR9, UR6 ;  /* 0x00000009ff067299 */ /* 0x000fe40008011606 */
[----:B---3--:R-:W-:Y:S02]  /*1640*/  USHF.R.U32.HI UR4, URZ, UR13, UR4 ;  /* 0x0000000dff047299 */ /* 0x008fe40008011604 */
[----:B------:R-:W-:Y:S02]  /*1650*/  USEL UR5, UR46, UR6, !UP2 ;  /* 0x000000062e057287 */ /* 0x000fe4000d000000 */
[----:B------:R-:W-:-:S04]  /*1660*/  USEL UR4, UR45, UR4, !UP1 ;  /* 0x000000042d047287 */ /* 0x000fc8000c800000 */
[----:B------:R-:W-:Y:S02]  /*1670*/  UIADD3 UR6, UPT, UPT, UR5, -UR4, URZ ;  /* 0x8000000405067290 */ /* 0x000fe4000fffe0ff */
[----:B------:R-:W-:Y:S02]  /*1680*/  UIADD3 UR4, UPT, UPT, -UR5, UR4, URZ ;  /* 0x0000000405047290 */ /* 0x000fe4000fffe1ff */
[----:B------:R-:W-:Y:S02]  /*1690*/  UIMAD UR45, UR6, UR10, UR45 ;  /* 0x0000000a062d72a4 */ /* 0x000fe4000f8e022d */
[----:B------:R-:W-:-:S12]  /*16a0*/  UIMAD UR46, UR4, UR12, UR46 ;  /* 0x0000000c042e72a4 */ /* 0x000fd8000f8e022e */
.L_x_20:
[----:B------:R-:W-:Y:S05]  /*16b0*/  BRA.U !UP5, `(.L_x_21) ;  /* 0x000000010d0c7547 */ /* 0x000fea000b800000 */
[----:B------:R-:W-:Y:S01]  /*16c0*/  UCGABAR_WAIT ;  /* 0x0000000000007dc7 */ /* 0x000fe20008000000 */
[----:B------:R-:W-:Y:S01]  /*16d0*/  CCTL.IVALL ;  /* 0x00000000ff00798f */ /* 0x000fe20002000000 */
[----:B------:R-:W-:Y:S05]  /*16e0*/  BRA `(.L_x_22) ;  /* 0x0000000000047947 */ /* 0x000fea0003800000 */
.L_x_21:
[----:B------:R-:W-:Y:S06]  /*16f0*/  BAR.SYNC.DEFER_BLOCKING 0x0 ;  /* 0x0000000000007b1d */ /* 0x000fec0000010000 */
.L_x_22:
[----:B------:R-:W-:Y:S05]  /*1700*/  BRA.U UP0, `(.L_x_23) ;  /* 0x0000001900007547 */ /* 0x000fea000b800000 */
[----:B------:R-:W1:Y:S01]  /*1710*/  LDCU UR6, c[0x0][0x38c] ;  /* 0x00007180ff0677ac */ /* 0x000e620008000800 */
[----:B------:R-:W-:Y:S01]  /*1720*/  PLOP3.LUT P1, PT, PT, PT, UP3, 0x80, 0x8 ;  /* 0x000000000008781c */ /* 0x000fe20003f2f038 */
[----:B------:R-:W-:Y:S01]  /*1730*/  IMAD.MOV.U32 R12, RZ, RZ, 0x1 ;  /* 0x00000001ff0c7424 */ /* 0x000fe200078e00ff */
[----:B------:R-:W-:Y:S01]  /*1740*/  ISETP.EQ.OR P2, PT, R0, RZ, P3 ;  /* 0x000000ff0000720c */ /* 0x000fe20001f42670 */
[----:B------:R-:W-:Y:S01]  /*1750*/  UISETP.NE.AND UP1, UPT, UR22, URZ, UPT ;  /* 0x000000ff1600728c */ /* 0x000fe2000bf25270 */
[----:B------:R-:W-:Y:S02]  /*1760*/  PLOP3.LUT P1, PT, P1, PT, PT, 0x8, 0x80 ;  /* 0x000000000080781c */ /* 0x000fe40000f2e170 */
[----:B------:R-:W-:Y:S01]  /*1770*/  CS2R R10, SRZ ;  /* 0x00000000000a7805 */ /* 0x000fe2000001ff00 */
[----:B------:R-:W-:Y:S01]  /*1780*/  IMAD.MOV.U32 R9, RZ, RZ, RZ ;  /* 0x000000ffff097224 */ /* 0x000fe200078e00ff */
[----:B------:R-:W2:Y:S01]  /*1790*/  LDCU UR39, c[0x0][0x370] ;  /* 0x00006e00ff2777ac */ /* 0x000ea20008000800 */
[----:B------:R-:W-:Y:S01]  /*17a0*/  IMAD.MOV.U32 R8, RZ, RZ, 0x1 ;  /* 0x00000001ff087424 */ /* 0x000fe200078e00ff */
[----:B------:R-:W3:Y:S01]  /*17b0*/  LDCU.64 UR28, c[0x0][0x348] ;  /* 0x00006900ff1c77ac */ /* 0x000ee20008000a00 */
[----:B------:R-:W-:-:S02]  /*17c0*/  USHF.R.U32.HI UR44, URZ, 0x7, UR21 ;  /* 0x00000007ff2c7899 */ /* 0x000fc40008011615 */
[----:B-1----:R-:W-:Y:S02]  /*17d0*/  UIADD3 UR5, UPT, UPT, UR6, 0x7f, URZ ;  /* 0x0000007f06057890 */ /* 0x002fe4000fffe0ff */
[----:B------:R-:W-:Y:S02]  /*17e0*/  UIADD3 UR47, UPT, UPT, UR6, 0xfe, URZ ;  /* 0x000000fe062f7890 */ /* 0x000fe4000fffe0ff */
[----:B------:R-:W-:Y:S01]  /*17f0*/  USHF.R.S32.HI UR4, URZ, 0x1f, UR5 ;  /* 0x0000001fff047899 */ /* 0x000fe20008011405 */
[----:B------:R-:W1:Y:S03]  /*1800*/  LDCU UR38, c[0x0][0x374] ;  /* 0x00006e80ff2677ac */ /* 0x000e660008000800 */
[----:B------:R-:W-:Y:S02]  /*1810*/  ULEA.HI UR4, UR4, UR5, URZ, 0x7 ;  /* 0x0000000504047291 */ /* 0x000fe4000f8f38ff */
[----:B------:R-:W-:-:S02]  /*1820*/  USEL UR25, UR34, 0x2, UP1 ;  /* 0x0000000222197887 */ /* 0x000fc40008800000 */
[----:B------:R-:W-:Y:S02]  /*1830*/  USHF.R.S32.HI UR42, URZ, 0x7, UR4 ;  /* 0x00000007ff2a7899 */ /* 0x000fe40008011404 */
[----:B------:R-:W-:Y:S02]  /*1840*/  UIADD3 UR4, UPT, UPT, UR6, -0x1, URZ ;  /* 0xffffffff06047890 */ /* 0x000fe4000fffe0ff */
[----:B------:R-:W-:Y:S02]  /*1850*/  UISETP.LT.U32.AND UP0, UPT, UR42, 0xd, UPT ;  /* 0x0000000d2a00788c */ /* 0x000fe4000bf01070 */
[----:B------:R-:W-:Y:S02]  /*1860*/  UISETP.GE.U32.AND UP2, UPT, UR4, -0xff, UPT ;  /* 0xffffff010400788c */ /* 0x000fe4000bf46070 */
[----:B------:R-:W-:Y:S01]  /*1870*/  USEL UR41, UR42, 0xd, UP0 ;  /* 0x0000000d2a297887 */ /* 0x000fe20008000000 */
[----:B------:R-:W-:-:S03]  /*1880*/  UMOV UR5, URZ ;  /* 0x000000ff00057c82 */ /* 0x000fc60008000000 */
[----:B------:R-:W-:Y:S02]  /*1890*/  UIADD3 UR24, UPT, UPT, UR41, -0x1, URZ ;  /* 0xffffffff29187890 */ /* 0x000fe4000fffe0ff */
[----:B------:R-:W-:-:S03]  /*18a0*/  UIADD3 UR43, UPT, UPT, UR42, -UR41, URZ ;  /* 0x800000292a2b7290 */ /* 0x000fc6000fffe0ff */
[----:B------:R-:W-:-:S04]  /*18b0*/  @UP2 UIADD3 UR24, UPT, UPT, UR41, URZ, URZ ;  /* 0x000000ff29182290 */ /* 0x000fc8000fffe0ff */
[----:B-123--:R-:W-:-:S12]  /*18c0*/  UIADD3 UR24, UPT, UPT, UR24, 0x1, URZ ;  /* 0x0000000118187890 */ /* 0x00efd8000fffe0ff */
.L_x_43:
[----:B------:R-:W-:Y:S01]  /*18d0*/  UISETP.NE.AND UP0, UPT, UR48, URZ, UPT ;  /* 0x000000ff3000728c */ /* 0x000fe2000bf05270 */
[----:B------:R-:W1:Y:S08]  /*18e0*/  S2UR UR48, SR_CgaCtaId ;  /* 0x00000000003079c3 */ /* 0x000e700000008800 */
[----:B------:R-:W-:Y:S05]  /*18f0*/  BRA.U UP0, `(.L_x_24) ;  /* 0x0000000100347547 */ /* 0x000fea000b800000 */
[----:B------:R-:W2:Y:S01]  /*1900*/  S2R R0, SR_CgaCtaId ;  /* 0x0000000000007919 */ /* 0x000ea20000008800 */
[----:B------:R-:W-:-:S04]  /*1910*/  MOV R2, 0x400 ;  /* 0x0000040000027802 */ /* 0x000fc80000000f00 */
[----:B--2---:R-:W-:Y:S02]  /*1920*/  LEA R0, R0, R2, 0x18 ;  /* 0x0000000200007211 */ /* 0x004fe400078ec0ff */
[----:B------:R-:W-:-:S03]  /*1930*/  SHF.L.U32 R2, R8, 0x1f, RZ ;  /* 0x0000001f08027819 */ /* 0x000fc600000006ff */
[----:B------:R-:W-:-:S04]  /*1940*/  IMAD R0, R9, 0x8, R0 ;  /* 0x0000000809007824 */ /* 0x000fc800078e0200 */
[----:B------:R-:W2:Y:S02]  /*1950*/  SYNCS.PHASECHK.TRANS64.TRYWAIT P0, [R0+URZ+0x160], R2 ;  /* 0x00016002000075a7 */ /* 0x000ea400080011ff */
[----:B--2---:R-:W-:Y:S05]  /*1960*/  @!P0 BRA `(.L_x_25) ;  /* 0x00000054002c8947 */ /* 0x004fea0003800000 */
.L_x_112:
[----:B------:R-:W-:Y:S01]  /*1970*/  VIADD R9, R9, 0x1 ;  /* 0x0000000109097836 */ /* 0x000fe20000000000 */
[----:B------:R2:W-:Y:S04]  /*1980*/  SYNCS.ARRIVE.TRANS64.A1T0 RZ, [R0+URZ+0x150], RZ ;  /* 0x000150ff00ff79a7 */ /* 0x0005e800081000ff */
[----:B------:R-:W-:-:S04]  /*1990*/  ISETP.NE.AND P0, PT, R9, 0x2, PT ;  /* 0x000000020900780c */ /* 0x000fc80003f05270 */
[----:B------:R-:W-:Y:S02]  /*19a0*/  SEL R9, R9, RZ, P0 ;  /* 0x000000ff09097207 */ /* 0x000fe40000000000 */
[----:B--2---:R-:W-:-:S04]  /*19b0*/  SEL R0, RZ, 0x1, P0 ;  /* 0x00000001ff007807 */ /* 0x004fc80000000000 */
[----:B------:R-:W-:-:S07]  /*19c0*/  LOP3.LUT R8, R8, R0, RZ, 0x3c, !PT ;  /* 0x0000000008087212 */ /* 0x000fce00078e3cff */
.L_x_24:
[----:B------:R-:W-:Y:S01]  /*19d0*/  UMOV UR6, 0x400 ;  /* 0x0000040000067882 */ /* 0x000fe20000000000 */
[----:B------:R-:W-:Y:S01]  /*19e0*/  SHF.L.U32 R0, R12, 0x1f, RZ ;  /* 0x0000001f0c007819 */ /* 0x000fe200000006ff */
[----:B-1----:R-:W-:Y:S02]  /*19f0*/  ULEA UR6, UR48, UR6, 0x18 ;  /* 0x0000000630067291 */ /* 0x002fe4000f8ec0ff */
[----:B------:R-:W-:Y:S02]  /*1a00*/  UISETP.GE.U32.AND UP0, UPT, UR47, 0xff, UPT ;  /* 0x000000ff2f00788c */ /* 0x000fe4000bf06070 */
[----:B------:R-:W-:Y:S02]  /*1a10*/  ULEA UR4, UR5, UR6, 0x3 ;  /* 0x0000000605047291 */ /* 0x000fe4000f8e18ff */
[----:B------:R-:W-:Y:S02]  /*1a20*/  USHF.L.U32 UR11, UR45, 0x6, URZ ;  /* 0x000000062d0b7899 */ /* 0x000fe400080006ff */
[----:B------:R-:W-:Y:S01]  /*1a30*/  ULEA UR35, UR46, UR44, 0x6 ;  /* 0x0000002c2e237291 */ /* 0x000fe2000f8e30ff */
[----:B------:R-:W-:-:S04]  /*1a40*/  UMOV UR13, URZ ;  /* 0x000000ff000d7c82 */ /* 0x000fc80008000000 */
[----:B------:R1:W2:Y:S01]  /*1a50*/  SYNCS.PHASECHK.TRANS64.TRYWAIT P0, [UR4+0x68], R0 ;  /* 0x00006800ff0075a7 */ /* 0x0002a20008001104 */
[----:B------:R-:W-:Y:S06]  /*1a60*/  BRA.U !UP0, `(.L_x_26) ;  /* 0x0000000108bc7547 */ /* 0x000fec000b800000 */
[----:B------:R-:W-:Y:S01]  /*1a70*/  UMOV UR7, URZ ;  /* 0x000000ff00077c82 */ /* 0x000fe20008000000 */
[----:B------:R-:W-:-:S05]  /*1a80*/  UMOV UR4, UR5 ;  /* 0x0000000500047c82 */ /* 0x000fca0008000000 */
.L_x_32:
[----:B------:R-:W-:Y:S01]  /*1a90*/  ULEA UR33, UR4, UR6, 0x3 ;  /* 0x0000000604217291 */ /* 0x000fe2000f8e18ff */
[----:B--2---:R-:W-:Y:S01]  /*1aa0*/  @!P3 MOV R2, 0x4000 ;  /* 0x000040000002b802 */ /* 0x004fe20000000f00 */
[----:B--2-4-:R-:W-:Y:S10]  /*1ab0*/  @P0 BRA `(.L_x_27) ;  /* 0x00000000000c0947 */ /* 0x014ff40003800000 */
[----:B------:R-:W-:-:S04]  /*1ac0*/  SHF.L.U32 R3, R12, 0x1f, RZ ;  /* 0x0000001f0c037819 */ /* 0x000fc800000006ff */
[----:B------:R-:W2:Y:S02]  /*1ad0*/  SYNCS.PHASECHK.TRANS64.TRYWAIT P0, [UR33+0x68], R3 ;  /* 0x00006803ff0075a7 */ /* 0x000ea40008001121 */
[----:B--2---:R-:W-:Y:S05]  /*1ae0*/  @!P0 BRA `(.L_x_28) ;  /* 0x0000005000e08947 */ /* 0x004fea0003800000 */
.L_x_27:
[----:B------:R2:W-:Y:S01]  /*1af0*/  @!P3 SYNCS.ARRIVE.TRANS64 RZ, [UR33], R2 ;  /* 0x00000002ffffb9a7 */ /* 0x0005e20008000021 */
[----:B------:R-:W-:-:S04]  /*1b00*/  ULOP3.LUT UR5, UR25, 0x2, URZ, 0xfc, !UPT ;  /* 0x0000000219057892 */ /* 0x000fc8000f8efcff */
[----:B------:R-:W-:-:S09]  /*1b10*/  UISETP.NE.AND UP0, UPT, UR5, 0x2, UPT ;  /* 0x000000020500788c */ /* 0x000fd2000bf05270 */
[----:B------:R-:W-:Y:S05]  /*1b20*/  BRA.U UP0, `(.L_x_29) ;  /* 0x0000000100047547 */ /* 0x000fea000b800000 */
[----:B------:R-:W-:Y:S05]  /*1b30*/  BPT.TRAP 0x1 ;  /* 0x000000040000795c */ /* 0x000fea0000300000 */
.L_x_29:
[----:B------:R-:W-:Y:S04]  /*1b40*/  BSSY.RECONVERGENT B0, `(.L_x_30) ;  /* 0x0000003000007945 */ /* 0x000fe80003800200 */
[----:B------:R-:W-:Y:S05]  /*1b50*/  @P2 BRA `(.L_x_31) ;  /* 0x0000000000042947 */ /* 0x000fea0003800000 */
[----:B------:R-:W-:Y:S05]  /*1b60*/  BPT.TRAP 0x1 ;  /* 0x000000040000795c */ /* 0x000fea0000300000 */
.L_x_31:
[----:B------:R-:W-:Y:S05]  /*1b70*/  BSYNC.RECONVERGENT B0 ;  /* 0x0000000000007941 */ /* 0x000fea0003800200 */
.L_x_30:
[----:B------:R-:W-:Y:S02]  /*1b80*/  UIADD3 UR5, UPT, UPT, UR4, 0x1, URZ ;  /* 0x0000000104057890 */ /* 0x000fe4000fffe0ff */
[----:B------:R-:W-:Y:S02]  /*1b90*/  UIADD3 UR16, UP1, UPT, UR28, 0x80, URZ ;  /* 0x000000801c107890 */ /* 0x000fe4000ff3e0ff */
[----:B------:R-:W-:Y:S02]  /*1ba0*/  UISETP.NE.AND UP0, UPT, UR5, 0xd, UPT ;  /* 0x0000000d0500788c */ /* 0x000fe4000bf05270 */
[----:B------:R-:W-:Y:S02]  /*1bb0*/  USHF.L.U32 UR34, UR7, 0x7, URZ ;  /* 0x0000000707227899 */ /* 0x000fe400080006ff */
[----:B------:R-:W-:Y:S02]  /*1bc0*/  USEL UR9, URZ, 0x1, UP0 ;  /* 0x00000001ff097887 */ /* 0x000fe40008000000 */
[----:B------:R-:W-:-:S02]  /*1bd0*/  USEL UR5, UR5, URZ, UP0 ;  /* 0x000000ff05057287 */ /* 0x000fc40008000000 */
[----:B------:R-:W-:Y:S02]  /*1be0*/  UIADD3 UR14, UP0, UPT, UR28, 0x180, URZ ;  /* 0x000001801c0e7890 */ /* 0x000fe4000ff1e0ff */
[----:B------:R-:W-:Y:S01]  /*1bf0*/  ULEA UR8, UR5, UR6, 0x3 ;  /* 0x0000000605087291 */ /* 0x000fe2000f8e18ff */
[----:B------:R-:W-:Y:S01]  /*1c00*/  LOP3.LUT R12, R12, UR9, RZ, 0x3c, !PT ;  /* 0x000000090c0c7c12 */ /* 0x000fe2000f8e3cff */
[----:B------:R-:W-:Y:S02]  /*1c10*/  UIADD3.X UR17, UPT, UPT, URZ, UR29, URZ, UP1, !UPT ;  /* 0x0000001dff117290 */ /* 0x000fe40008ffe4ff */
[----:B------:R-:W-:Y:S01]  /*1c20*/  UIADD3.X UR15, UPT, UPT, URZ, UR29, URZ, UP0, !UPT ;  /* 0x0000001dff0f7290 */ /* 0x000fe200087fe4ff */
[----:B-1----:R-:W-:Y:S01]  /*1c30*/  SHF.L.U32 R0, R12, 0x1f, RZ ;  /* 0x0000001f0c007819 */ /* 0x002fe200000006ff */
[----:B------:R-:W-:Y:S01]  /*1c40*/  UMOV UR18, 0x0 ;  /* 0x0000000000127882 */ /* 0x000fe20000000000 */
[----:B------:R-:W-:Y:S01]  /*1c50*/  UMOV UR19, 0x10000000 ;  /* 0x1000000000137882 */ /* 0x000fe20000000000 */
[----:B------:R-:W-:Y:S01]  /*1c60*/  UMOV UR12, UR36 ;  /* 0x00000024000c7c82 */ /* 0x000fe20008000000 */
[----:B------:R3:W4:Y:S01]  /*1c70*/  SYNCS.PHASECHK.TRANS64.TRYWAIT P0, [UR8+0x68], R0 ;  /* 0x00006800ff0075a7 */ /* 0x0007220008001108 */
[----:B------:R-:W-:Y:S01]  /*1c80*/  USHF.L.U32 UR8, UR4, 0xd, URZ ;  /* 0x0000000d04087899 */ /* 0x000fe200080006ff */
[----:B------:R-:W-:-:S02]  /*1c90*/  UMOV UR9, UR33 ;  /* 0x0000002100097c82 */ /* 0x000fc40008000000 */
[----:B------:R-:W-:Y:S01]  /*1ca0*/  UMOV UR4, 0x30000 ;  /* 0x0003000000047882 */ /* 0x000fe20000000000 */
[----:B------:R-:W-:Y:S02]  /*1cb0*/  ULOP3.LUT UR32, UR8, UR21, URZ, 0xfc, !UPT ;  /* 0x0000001508207292 */ /* 0x000fe4000f8efcff */
[----:B------:R-:W-:Y:S02]  /*1cc0*/  UIADD3 UR8, UPT, UPT, UR6, 0x1c400, UR8 ;  /* 0x0001c40006087890 */ /* 0x000fe4000fffe008 */
[----:B------:R-:W-:Y:S01]  /*1cd0*/  UIADD3 UR32, UPT, UPT, UR6, 0x2400, UR32 ;  /* 0x0000240006207890 */ /* 0x000fe2000fffe020 */
[----:B------:R-:W-:Y:S01]  /*1ce0*/  UMOV UR10, UR34 ;  /* 0x00000022000a7c82 */ /* 0x000fe20008000000 */
[----:B------:R-:W-:Y:S01]  /*1cf0*/  UIADD3 UR7, UPT, UPT, UR7, 0x1, URZ ;  /* 0x0000000107077890 */ /* 0x000fe2000fffe0ff */
[----:B------:R-:W-:-:S03]  /*1d00*/  UMOV UR13, UR24 ;  /* 0x00000018000d7c82 */ /* 0x000fc60008000000 */
[----:B------:R-:W-:-:S03]  /*1d10*/  UISETP.NE.AND UP0, UPT, UR7, UR24, UPT ;  /* 0x000000180700728c */ /* 0x000fc6000bf05270 */
[----:B------:R1:W-:Y:S01]  /*1d20*/  UTMALDG.3D.MULTICAST [UR32], [UR16], UR4, desc[UR18] ;  /* 0x00001220100073b4 */ /* 0x0003e20008011804 */
[----:B------:R3:W-:Y:S01]  /*1d30*/  UTMALDG.3D [UR8], [UR14], desc[UR18] ;  /* 0x000012080e0075b4 */ /* 0x0007e20008011000 */
[----:B-1----:R-:W-:-:S04]  /*1d40*/  UMOV UR4, UR5 ;  /* 0x0000000500047c82 */ /* 0x002fc80008000000 */
[----:B---3--:R-:W-:Y:S05]  /*1d50*/  BRA.U UP0, `(.L_x_32) ;  /* 0xfffffffd004c7547 */ /* 0x008fea000b83ffff */
.L_x_26:
[----:B------:R-:W-:Y:S01]  /*1d60*/  ULEA UR4, UR5, UR6, 0x3 ;  /* 0x0000000605047291 */ /* 0x000fe2000f8e18ff */
[----:B-1----:R-:W-:Y:S01]  /*1d70*/  SHF.L.U32 R0, R12, 0x1f, RZ ;  /* 0x0000001f0c007819 */ /* 0x002fe200000006ff */
[----:B------:R-:W-:Y:S01]  /*1d80*/  @!P1 SYNCS.ARRIVE.TRANS64.A1T0 RZ, [UR6+0xe8], RZ ;  /* 0x0000e8ffffff99a7 */ /* 0x000fe20008100006 */
[----:B------:R-:W-:-:S06]  /*1d90*/  UISETP.GT.AND UP0, UPT, UR42, UR41, UPT ;  /* 0x000000292a00728c */ /* 0x000fcc000bf04270 */
[----:B--2-4-:R1:W2:Y:S03]  /*1da0*/  SYNCS.PHASECHK.TRANS64.TRYWAIT P0, [UR4+0x68], R0 ;  /* 0x00006800ff0075a7 */ /* 0x0142a60008001104 */
[----:B------:R-:W-:Y:S05]  /*1db0*/  BRA.U !UP0, `(.L_x_33) ;  /* 0x0000000108c07547 */ /* 0x000fea000b800000 */
[----:B------:R-:W-:Y:S01]  /*1dc0*/  UIADD3 UR26, UPT, UPT, UR43, UR13, URZ ;  /* 0x0000000d2b1a7290 */ /* 0x000fe2000fffe0ff */
[----:B------:R-:W-:-:S11]  /*1dd0*/  UMOV UR4, UR5 ;  /* 0x0000000500047c82 */ /* 0x000fd60008000000 */
.L_x_39:
[----:B------:R-:W-:Y:S01]  /*1de0*/  ULEA UR17, UR4, UR6, 0x3 ;  /* 0x0000000604117291 */ /* 0x000fe2000f8e18ff */
[----:B--2---:R-:W-:Y:S01]  /*1df0*/  @!P3 MOV R2, 0x4000 ;  /* 0x000040000002b802 */ /* 0x004fe20000000f00 */
[----:B--2-4-:R-:W-:Y:S10]  /*1e00*/  @P0 BRA `(.L_x_34) ;  /* 0x00000000000c0947 */ /* 0x014ff40003800000 */
[----:B------:R-:W-:-:S04]  /*1e10*/  SHF.L.U32 R3, R12, 0x1f, RZ ;  /* 0x0000001f0c037819 */ /* 0x000fc800000006ff */
[----:B------:R-:W2:Y:S02]  /*1e20*/  SYNCS.PHASECHK.TRANS64.TRYWAIT P0, [UR17+0x68], R3 ;  /* 0x00006803ff0075a7 */ /* 0x000ea40008001111 */
[----:B--2---:R-:W-:Y:S05]  /*1e30*/  @!P0 BRA `(.L_x_35) ;  /* 0x0000005000248947 */ /* 0x004fea0003800000 */
.L_x_34:
[----:B------:R2:W-:Y:S01]  /*1e40*/  @!P3 SYNCS.ARRIVE.TRANS64 RZ, [UR17], R2 ;  /* 0x00000002ffffb9a7 */ /* 0x0005e20008000011 */
[----:B------:R-:W-:-:S04]  /*1e50*/  ULOP3.LUT UR5, UR25, 0x2, URZ, 0xfc, !UPT ;  /* 0x0000000219057892 */ /* 0x000fc8000f8efcff */
[----:B------:R-:W-:-:S09]  /*1e60*/  UISETP.NE.AND UP0, UPT, UR5, 0x2, UPT ;  /* 0x000000020500788c */ /* 0x000fd2000bf05270 */
[----:B------:R-:W-:Y:S05]  /*1e70*/  BRA.U UP0, `(.L_x_36) ;  /* 0x0000000100047547 */ /* 0x000fea000b800000 */
[----:B------:R-:W-:Y:S05]  /*1e80*/  BPT.TRAP 0x1 ;  /* 0x000000040000795c */ /* 0x000fea0000300000 */
.L_x_36:
[----:B------:R-:W-:Y:S04]  /*1e90*/  BSSY.RECONVERGENT B0, `(.L_x_37) ;  /* 0x0000003000007945 */ /* 0x000fe80003800200 */
[----:B------:R-:W-:Y:S05]  /*1ea0*/  @P2 BRA `(.L_x_38) ;  /* 0x0000000000042947 */ /* 0x000fea0003800000 */
[----:B------:R-:W-:Y:S05]  /*1eb0*/  BPT.TRAP 0x1 ;  /* 0x000000040000795c */ /* 0x000fea0000300000 */
.L_x_38:
[----:B------:R-:W-:Y:S05]  /*1ec0*/  BSYNC.RECONVERGENT B0 ;  /* 0x0000000000007941 */ /* 0x000fea0003800200 */
.L_x_37:
[----:B------:R-:W-:Y:S02]  /*1ed0*/  UIADD3 UR5, UPT, UPT, UR4, 0x1, URZ ;  /* 0x0000000104057890 */ /* 0x000fe4000fffe0ff */
[----:B------:R-:W-:Y:S02]  /*1ee0*/  UIADD3 UR14, UP1, UPT, UR28, 0x80, URZ ;  /* 0x000000801c0e7890 */ /* 0x000fe4000ff3e0ff */
[----:B------:R-:W-:Y:S02]  /*1ef0*/  UISETP.NE.AND UP0, UPT, UR5, 0xd, UPT ;  /* 0x0000000d0500788c */ /* 0x000fe4000bf05270 */
[----:B------:R-:W-:Y:S02]  /*1f00*/  USHF.L.U32 UR18, UR13, 0x7, URZ ;  /* 0x000000070d127899 */ /* 0x000fe400080006ff */
[----:B------:R-:W-:Y:S02]  /*1f10*/  USEL UR8, URZ, 0x1, UP0 ;  /* 0x00000001ff087887 */ /* 0x000fe40008000000 */
[----:B------:R-:W-:-:S02]  /*1f20*/  USEL UR5, UR5, URZ, UP0 ;  /* 0x000000ff05057287 */ /* 0x000fc40008000000 */
[----:B------:R-:W-:Y:S02]  /*1f30*/  UIADD3 UR22, UP0, UPT, UR28, 0x180, URZ ;  /* 0x000001801c167890 */ /* 0x000fe4000ff1e0ff */
[----:B------:R-:W-:Y:S01]  /*1f40*/  LOP3.LUT R12, R12, UR8, RZ, 0x3c, !PT ;  /* 0x000000080c0c7c12 */ /* 0x000fe2000f8e3cff */
[----:B------:R-:W-:Y:S02]  /*1f50*/  USHF.L.U32 UR8, UR4, 0xd, URZ ;  /* 0x0000000d04087899 */ /* 0x000fe400080006ff */
[----:B------:R-:W-:Y:S01]  /*1f60*/  ULEA UR7, UR5, UR6, 0x3 ;  /* 0x0000000605077291 */ /* 0x000fe2000f8e18ff */
[----:B-1----:R-:W-:Y:S01]  /*1f70*/  SHF.L.U32 R0, R12, 0x1f, RZ ;  /* 0x0000001f0c007819 */ /* 0x002fe200000006ff */
[----:B------:R-:W-:Y:S02]  /*1f80*/  ULOP3.LUT UR16, UR8, UR21, URZ, 0xfc, !UPT ;  /* 0x0000001508107292 */ /* 0x000fe4000f8efcff */
[----:B------:R-:W-:Y:S02]  /*1f90*/  UIADD3.X UR15, UPT, UPT, URZ, UR29, URZ, UP1, !UPT ;  /* 0x0000001dff0f7290 */ /* 0x000fe40008ffe4ff */
[----:B------:R-:W-:-:S02]  /*1fa0*/  UIADD3 UR16, UPT, UPT, UR6, 0x2400, UR16 ;  /* 0x0000240006107890 */ /* 0x000fc4000fffe010 */
[----:B------:R-:W-:Y:S01]  /*1fb0*/  UIADD3 UR8, UPT, UPT, UR6, 0x1c400, UR8 ;  /* 0x0001c40006087890 */ /* 0x000fe2000fffe008 */
[----:B------:R3:W4:Y:S01]  /*1fc0*/  SYNCS.PHASECHK.TRANS64.TRYWAIT P0, [UR7+0x68], R0 ;  /* 0x00006800ff0075a7 */ /* 0x0007220008001107 */
[----:B------:R-:W-:Y:S01]  /*1fd0*/  UIADD3.X UR23, UPT, UPT, URZ, UR29, URZ, UP0, !UPT ;  /* 0x0000001dff177290 */ /* 0x000fe200087fe4ff */
[----:B------:R-:W-:Y:S01]  /*1fe0*/  UMOV UR4, 0x30000 ;  /* 0x0003000000047882 */ /* 0x000fe20000000000 */
[----:B------:R-:W-:Y:S01]  /*1ff0*/  UMOV UR30, 0x0 ;  /* 0x00000000001e7882 */ /* 0x000fe20000000000 */
[----:B------:R-:W-:Y:S01]  /*2000*/  UMOV UR31, 0x10000000 ;  /* 0x10000000001f7882 */ /* 0x000fe20000000000 */
[----:B------:R-:W-:Y:S01]  /*2010*/  UMOV UR19, UR35 ;  /* 0x0000002300137c82 */ /* 0x000fe20008000000 */
[----:B------:R-:W-:Y:S01]  /*2020*/  UMOV UR20, UR36 ;  /* 0x0000002400147c82 */ /* 0x000fe20008000000 */
[----:B------:R-:W-:Y:S01]  /*2030*/  UMOV UR12, UR36 ;  /* 0x00000024000c7c82 */ /* 0x000fe20008000000 */
[----:B------:R-:W-:Y:S01]  /*2040*/  UMOV UR9, UR17 ;  /* 0x0000001100097c82 */ /* 0x000fe20008000000 */
[----:B------:R-:W-:Y:S01]  /*2050*/  UMOV UR10, UR18 ;  /* 0x00000012000a7c82 */ /* 0x000fe20008000000 */
[----:B------:R1:W-:Y:S01]  /*2060*/  UTMALDG.3D.MULTICAST [UR16], [UR14], UR4, desc[UR30] ;  /* 0x00001e100e0073b4 */ /* 0x0003e20008011804 */
[----:B------:R-:W-:-:S04]  /*2070*/  UIADD3 UR13, UPT, UPT, UR13, 0x1, URZ ;  /* 0x000000010d0d7890 */ /* 0x000fc8000fffe0ff */
[----:B------:R-:W-:Y:S01]  /*2080*/  UISETP.NE.AND UP0, UPT, UR13, UR26, UPT ;  /* 0x0000001a0d00728c */ /* 0x000fe2000bf05270 */
[----:B------:R3:W-:Y:S01]  /*2090*/  UTMALDG.3D [UR8], [UR22], desc[UR30] ;  /* 0x00001e08160075b4 */ /* 0x0007e20008011000 */
[----:B-1----:R-:W-:-:S07]  /*20a0*/  UMOV UR4, UR5 ;  /* 0x0000000500047c82 */ /* 0x002fce0008000000 */
[----:B---3--:R-:W-:Y:S05]  /*20b0*/  BRA.U UP0, `(.L_x_39) ;  /* 0xfffffffd00487547 */ /* 0x008fea000b83ffff */
.L_x_33:
[C---:B------:R-:W-:Y:S01]  /*20c0*/  LEA R3, R11.reuse, UR6, 0x3 ;  /* 0x000000060b037c11 */ /* 0x040fe2000f8e18ff */
[----:B------:R-:W-:Y:S01]  /*20d0*/  NOP ;  /* 0x0000000000007918 */ /* 0x000fe20000000000 */
[----:B-1----:R-:W-:Y:S02]  /*20e0*/  SHF.L.U32 R0, R10, 0x1f, RZ ;  /* 0x0000001f0a007819 */ /* 0x002fe400000006ff */
[----:B------:R-:W-:Y:S02]  /*20f0*/  LEA R4, R11, UR6, 0x4 ;  /* 0x000000060b047c11 */ /* 0x000fe4000f8e20ff */
[----:B--2-4-:R-:W1:Y:S02]  /*2100*/  SYNCS.PHASECHK.TRANS64.TRYWAIT P0, [R3+URZ+0xf0], R0 ;  /* 0x0000f000030075a7 */ /* 0x014e6400080011ff */
[----:B-1----:R-:W-:Y:S05]  /*2110*/  @!P0 BRA `(.L_x_40) ;  /* 0x0000004c00848947 */ /* 0x002fea0003800000 */
.L_x_115:
[----:B------:R-:W2:Y:S01]  /*2120*/  LDS.128 R4, [R4+0x180] ;  /* 0x0001800004047984 */ /* 0x000ea20000000c00 */
[----:B------:R-:W-:Y:S01]  /*2130*/  UISETP.GE.AND UP0, UPT, UR40, 0x1, UPT ;  /* 0x000000012800788c */ /* 0x000fe2000bf06270 */
[----:B------:R-:W-:Y:S01]  /*2140*/  @!PT LDS RZ, [RZ] ;  /* 0x00000000fffff984 */ /* 0x000fe20000000800 */
[----:B------:R-:W-:Y:S01]  /*2150*/  @!PT LDS RZ, [RZ] ;  /* 0x00000000fffff984 */ /* 0x000fe20000000800 */
[----:B------:R-:W-:Y:S01]  /*2160*/  @!PT LDS RZ, [RZ] ;  /* 0x00000000fffff984 */ /* 0x000fe20000000800 */
[----:B------:R-:W-:Y:S01]  /*2170*/  @!PT LDS RZ, [RZ] ;  /* 0x00000000fffff984 */ /* 0x000fe20000000800 */
[----:B------:R3:W-:Y:S06]  /*2180*/  MEMBAR.ALL.CTA ;  /* 0x0000000000007992 */ /* 0x0007ec0000008000 */
[----:B---3--:R-:W3:Y:S01]  /*2190*/  FENCE.VIEW.ASYNC.S ;  /* 0x00000000000073c6 */ /* 0x008ee20000000000 */
[----:B--2---:R-:W-:-:S13]  /*21a0*/  LOP3.LUT P0, RZ, R6, 0x1, RZ, 0xc0, !PT ;  /* 0x0000000106ff7812 */ /* 0x004fda000780c0ff */
[----:B---3--:R-:W-:Y:S01]  /*21b0*/  VOTEU.ANY UP1, P0 ;  /* 0x0000000000ff7886 */ /* 0x008fe20000020100 */
[----:B------:R-:W-:-:S13]  /*21c0*/  PLOP3.LUT P0, PT, PT, PT, UP1, 0x80, 0x8 ;  /* 0x000000000008781c */ /* 0x000fda0003f0f018 */
[----:B-1----:R-:W-:Y:S02]  /*21d0*/  @P0 LOP3.LUT R0, R5, 0xffff, RZ, 0xc0, !PT ;  /* 0x0000ffff05000812 */ /* 0x002fe400078ec0ff */
[----:B------:R-:W-:Y:S02]  /*21e0*/  @P0 MOV R2, R4 ;  /* 0x0000000400020202 */ /* 0x000fe40000000f00 */
[----:B------:R-:W-:Y:S01]  /*21f0*/  @P0 R2UR UR7, R0 ;  /* 0x00000000000702ca */ /* 0x000fe200000e0000 */
[----:B------:R-:W-:Y:S01]  /*2200*/  VIADD R0, R3, 0x100 ;  /* 0x0000010003007836 */ /* 0x000fe20000000000 */
[----:B------:R-:W-:Y:S02]  /*2210*/  @P0 SHF.R.U32.HI R4, RZ, 0x10, R5 ;  /* 0x00000010ff040819 */ /* 0x000fe40000011605 */
[----:B------:R-:W-:Y:S02]  /*2220*/  @P0 R2UR UR8, R2 ;  /* 0x00000000020802ca */ /* 0x000fe400000e0000 */
[----:B------:R-:W-:-:S02]  /*2230*/  PRMT R0, RZ, 0x654, R0 ;  /* 0x00000654ff007816 */ /* 0x000fc40000000000 */
[----:B------:R-:W-:Y:S02]  /*2240*/  @P0 R2UR UR4, R4 ;  /* 0x00000000040402ca */ /* 0x000fe400000e0000 */
[----:B------:R1:W-:Y:S03]  /*2250*/  SYNCS.ARRIVE.TRANS64.RED.A1T0 RZ, [R0+URZ], RZ ;  /* 0x000000ff00ff79a7 */ /* 0x0003e600081004ff */
[----:B------:R-:W-:-:S04]  /*2260*/  @UP1 UMOV UR27, UR7 ;  /* 0x00000007001b1c82 */ /* 0x000fc80008000000 */
[----:B------:R-:W-:-:S04]  /*2270*/  @UP1 UMOV UR37, UR8 ;  /* 0x0000000800251c82 */ /* 0x000fc80008000000 */
[----:B------:R-:W-:Y:S01]  /*2280*/  @UP1 UMOV UR36, UR4 ;  /* 0x0000000400241c82 */ /* 0x000fe20008000000 */
[----:B------:R-:W-:Y:S05]  /*2290*/  BRA.U !UP0, `(.L_x_41) ;  /* 0x0000000108d47547 */ /* 0x000fea000b800000 */
[----:B------:R-:W2:Y:S01]  /*22a0*/  LDCU.128 UR12, c[0x0][0xb10] ;  /* 0x00016200ff0c77ac */ /* 0x000ea20008000c00 */
[----:B------:R-:W3:Y:S01]  /*22b0*/  LDCU UR26, c[0x0][0xb20] ;  /* 0x00016400ff1a77ac */ /* 0x000ee20008000800 */
[----:B------:R-:W4:Y:S01]  /*22c0*/  LDCU UR20, c[0x0][0xb0c] ;  /* 0x00016180ff1477ac */ /* 0x000f220008000800 */
[----:B------:R-:W1:Y:S01]  /*22d0*/  LDCU.64 UR10, c[0x0][0xb28] ;  /* 0x00016500ff0a77ac */ /* 0x000e620008000a00 */
[----:B------:R-:W-:Y:S02]  /*22e0*/  UISETP.NE.AND UP3, UPT, UR40, 0x1, UPT ;  /* 0x000000012800788c */ /* 0x000fe4000bf65270 */
[----:B--2---:R-:W-:Y:S02]  /*22f0*/  UIMAD.WIDE.U32 UR16, UR38, UR15, URZ ;  /* 0x0000000f261072a5 */ /* 0x004fe4000f8e00ff */
[----:B------:R-:W-:Y:S02]  /*2300*/  UIMAD.WIDE.U32 UR8, UR39, UR12, URZ ;  /* 0x0000000c270872a5 */ /* 0x000fe4000f8e00ff */
[----:B------:R-:W-:-:S02]  /*2310*/  UISETP.NE.AND UP0, UPT, UR14, 0x1, UPT ;  /* 0x000000010e00788c */ /* 0x000fc4000bf05270 */
[----:B------:R-:W-:Y:S01]  /*2320*/  UIMAD.WIDE.U32 UR22, UR27, UR15, URZ ;  /* 0x0000000f1b1672a5 */ /* 0x000fe2000f8e00ff */
[----:B------:R-:W-:Y:S02]  /*2330*/  UMOV UR16, UR17 ;  /* 0x0000001100107c82 */ /* 0x000fe40008000000 */
[----:B------:R-:W-:Y:S01]  /*2340*/  UMOV UR8, UR9 ;  /* 0x0000000900087c82 */ /* 0x000fe20008000000 */
[----:B---3--:R-:W-:Y:S02]  /*2350*/  USHF.R.U32.HI UR16, URZ, UR26, UR16 ;  /* 0x0000001aff107299 */ /* 0x008fe40008011610 */
[----:B----4-:R-:W-:Y:S02]  /*2360*/  UISETP.NE.AND UP2, UPT, UR20, 0x1, UPT ;  /* 0x000000011400788c */ /* 0x010fe4000bf45270 */
[----:B------:R-:W-:Y:S02]  /*2370*/  USHF.R.U32.HI UR8, URZ, UR13, UR8 ;  /* 0x0000000dff087299 */ /* 0x000fe40008011608 */
[----:B------:R-:W-:-:S02]  /*2380*/  USEL UR7, UR38, UR16, !UP0 ;  /* 0x0000001026077287 */ /* 0x000fc4000c000000 */
[----:B------:R-:W-:Y:S02]  /*2390*/  USEL UR8, UR39, UR8, !UP2 ;  /* 0x0000000827087287 */ /* 0x000fe4000d000000 */
[----:B-1----:R-:W-:Y:S01]  /*23a0*/  UIMAD.WIDE.U32 UR16, UR7, UR10, URZ ;  /* 0x0000000a071072a5 */ /* 0x002fe2000f8e00ff */
[----:B------:R-:W-:Y:S01]  /*23b0*/  UMOV UR4, UR23 ;  /* 0x0000001700047c82 */ /* 0x000fe20008000000 */
[----:B------:R-:W-:Y:S02]  /*23c0*/  UIMAD.WIDE.U32 UR18, UR37, UR12, URZ ;  /* 0x0000000c251272a5 */ /* 0x000fe4000f8e00ff */
[----:B------:R-:W-:-:S03]  /*23d0*/  UIMAD.WIDE.U32 UR22, UR8, UR10, URZ ;  /* 0x0000000a081672a5 */ /* 0x000fc6000f8e00ff */
[----:B------:R-:W-:Y:S01]  /*23e0*/  UMOV UR16, UR17 ;  /* 0x0000001100107c82 */ /* 0x000fe20008000000 */
[----:B------:R-:W-:Y:S02]  /*23f0*/  USHF.R.U32.HI UR4, URZ, UR26, UR4 ;  /* 0x0000001aff047299 */ /* 0x000fe40008011604 */
[----:B------:R-:W-:Y:S01]  /*2400*/  @UP3 USHF.R.U32.HI UR7, URZ, UR11, UR16 ;  /* 0x0000000bff073299 */ /* 0x000fe20008011610 */
[----:B------:R-:W-:Y:S01]  /*2410*/  UMOV UR18, UR19 ;  /* 0x0000001300127c82 */ /* 0x000fe20008000000 */
[----:B------:R-:W-:Y:S01]  /*2420*/  UMOV UR22, UR23 ;  /* 0x0000001700167c82 */ /* 0x000fe20008000000 */
[----:B------:R-:W-:Y:S02]  /*2430*/  USHF.R.U32.HI UR13, URZ, UR13, UR18 ;  /* 0x0000000dff0d7299 */ /* 0x000fe40008011612 */
[----:B------:R-:W-:Y:S02]  /*2440*/  USEL UR4, UR27, UR4, !UP0 ;  /* 0x000000041b047287 */ /* 0x000fe4000c000000 */
[----:B------:R-:W-:-:S02]  /*2450*/  @UP3 USHF.R.U32.HI UR8, URZ, UR11, UR22 ;  /* 0x0000000bff083299 */ /* 0x000fc40008011616 */
[----:B------:R-:W-:Y:S02]  /*2460*/  UIMAD UR9, UR40, UR7, URZ ;  /* 0x00000007280972a4 */ /* 0x000fe4000f8e02ff */
[----:B------:R-:W-:Y:S02]  /*2470*/  USEL UR7, UR37, UR13, !UP2 ;  /* 0x0000000d25077287 */ /* 0x000fe4000d000000 */
[----:B------:R-:W-:Y:S02]  /*2480*/  UIMAD UR12, UR40, UR8, URZ ;  /* 0x00000008280c72a4 */ /* 0x000fe4000f8e02ff */
[----:B------:R-:W-:Y:S02]  /*2490*/  UISETP.GE.AND UP0, UPT, UR4, UR9, UPT ;  /* 0x000000090400728c */ /* 0x000fe4000bf06270 */
[----:B------:R-:W-:Y:S02]  /*24a0*/  UIMAD.WIDE.U32 UR16, UR4, UR10, URZ ;  /* 0x0000000a041072a5 */ /* 0x000fe4000f8e00ff */
[----:B------:R-:W-:-:S02]  /*24b0*/  UISETP.GE.OR UP0, UPT, UR7, UR12, UP0 ;  /* 0x0000000c0700728c */ /* 0x000fc40008706670 */
        /* <DEDUP_REMOVED lines=19> */
.L_x_41:
[----:B------:R-:W2:Y:S02]  /*25f0*/  LDCU UR4, c[0x0][0xb30] ;  /* 0x00016600ff0477ac */ /* 0x000ea40008000800 */
[----:B--2---:R-:W-:-:S09]  /*2600*/  UISETP.NE.AND UP0, UPT, UR4, 0x1, UPT ;  /* 0x000000010400788c */ /* 0x004fd2000bf05270 */
[----:B------:R-:W-:Y:S05]  /*2610*/  BRA.U UP0, `(.L_x_42) ;  /* 0x0000000100447547 */ /* 0x000fea000b800000 */
[----:B------:R-:W2:Y:S01]  /*2620*/  LDCU.128 UR12, c[0x0][0xb10] ;  /* 0x00016200ff0c77ac */ /* 0x000ea20008000c00 */
[----:B------:R-:W3:Y:S01]  /*2630*/  LDCU UR16, c[0x0][0xb0c] ;  /* 0x00016180ff1077ac */ /* 0x000ee20008000800 */
[----:B------:R-:W4:Y:S01]  /*2640*/  LDCU UR17, c[0x0][0xb20] ;  /* 0x00016400ff1177ac */ /* 0x000f220008000800 */
[----:B--2---:R-:W-:Y:S02]  /*2650*/  UIMAD.WIDE.U32 UR10, UR37, UR12, URZ ;  /* 0x0000000c250a72a5 */ /* 0x004fe4000f8e00ff */
[----:B------:R-:W-:Y:S02]  /*2660*/  UIMAD.WIDE.U32 UR8, UR27, UR15, URZ ;  /* 0x0000000f1b0872a5 */ /* 0x000fe4000f8e00ff */
[----:B---3--:R-:W-:Y:S02]  /*2670*/  UISETP.NE.AND UP2, UPT, UR16, 0x1, UPT ;  /* 0x000000011000788c */ /* 0x008fe4000bf45270 */
[----:B------:R-:W-:Y:S01]  /*2680*/  UISETP.NE.AND UP0, UPT, UR14, 0x1, UPT ;  /* 0x000000010e00788c */ /* 0x000fe2000bf05270 */
[----:B------:R-:W-:-:S02]  /*2690*/  UMOV UR7, UR11 ;  /* 0x0000000b00077c82 */ /* 0x000fc40008000000 */
[----:B------:R-:W-:Y:S01]  /*26a0*/  UMOV UR4, UR9 ;  /* 0x0000000900047c82 */ /* 0x000fe20008000000 */
[----:B------:R-:W-:Y:S02]  /*26b0*/  USHF.R.U32.HI UR7, URZ, UR13, UR7 ;  /* 0x0000000dff077299 */ /* 0x000fe40008011607 */
[----:B----4-:R-:W-:Y:S02]  /*26c0*/  USHF.R.U32.HI UR4, URZ, UR17, UR4 ;  /* 0x00000011ff047299 */ /* 0x010fe40008011604 */
[----:B------:R-:W-:Y:S02]  /*26d0*/  USEL UR7, UR37, UR7, !UP2 ;  /* 0x0000000725077287 */ /* 0x000fe4000d000000 */
[----:B------:R-:W-:-:S04]  /*26e0*/  USEL UR4, UR27, UR4, !UP0 ;  /* 0x000000041b047287 */ /* 0x000fc8000c000000 */
[----:B------:R-:W-:Y:S02]  /*26f0*/  UIADD3 UR8, UPT, UPT, UR7, -UR4, URZ ;  /* 0x8000000407087290 */ /* 0x000fe4000fffe0ff */
[----:B------:R-:W-:Y:S02]  /*2700*/  UIADD3 UR4, UPT, UPT, -UR7, UR4, URZ ;  /* 0x0000000407047290 */ /* 0x000fe4000fffe1ff */
[----:B------:R-:W-:Y:S02]  /*2710*/  UIMAD UR27, UR8, UR14, UR27 ;  /* 0x0000000e081b72a4 */ /* 0x000fe4000f8e021b */
[----:B------:R-:W-:-:S12]  /*2720*/  UIMAD UR37, UR4, UR16, UR37 ;  /* 0x00000010042572a4 */ /* 0x000fd8000f8e0225 */
.L_x_42:
[----:B------:R-:W-:Y:S01]  /*2730*/  VIADD R11, R11, 0x1 ;  /* 0x000000010b0b7836 */ /* 0x000fe20000000000 */
[----:B------:R-:W-:Y:S01]  /*2740*/  PLOP3.LUT P1, PT, PT, PT, PT, 0x80, 0x8 ;  /* 0x000000000008781c */ /* 0x000fe20003f2f070 */
[----:B------:R-:W-:Y:S02]  /*2750*/  UIADD3 UR46, UPT, UPT, UR37, UR60, URZ ;  /* 0x0000003c252e7290 */ /* 0x000fe4000fffe0ff */
[----:B------:R-:W-:Y:S01]  /*2760*/  UIADD3 UR45, UPT, UPT, UR27, UR57, URZ ;  /* 0x000000391b2d7290 */ /* 0x000fe2000fffe0ff */
[----:B------:R-:W-:-:S04]  /*2770*/  ISETP.NE.AND P0, PT, R11, 0x2, PT ;  /* 0x000000020b00780c */ /* 0x000fc80003f05270 */
[----:B-1----:R-:W-:Y:S02]  /*2780*/  SEL R0, RZ, 0x1, P0 ;  /* 0x00000001ff007807 */ /* 0x002fe40000000000 */
[----:B------:R-:W-:Y:S02]  /*2790*/  SEL R11, R11, RZ, P0 ;  /* 0x000000ff0b0b7207 */ /* 0x000fe40000000000 */
[----:B------:R-:W-:Y:S01]  /*27a0*/  LOP3.LUT R10, R10, R0, RZ, 0x3c, !PT ;  /* 0x000000000a0a7212 */ /* 0x000fe200078e3cff */
[----:B------:R-:W-:Y:S06]  /*27b0*/  BRA.U UP1, `(.L_x_43) ;  /* 0xfffffff101447547 */ /* 0x000fec000b83ffff */
[----:B------:R-:W-:Y:S01]  /*27c0*/  UIADD3 UR7, UPT, UPT, UR6, 0x68, URZ ;  /* 0x0000006806077890 */ /* 0x000fe2000fffe0ff */
[----:B------:R-:W-:-:S03]  /*27d0*/  SHF.L.U32 R2, R12, 0x1f, RZ ;  /* 0x0000001f0c027819 */ /* 0x000fc600000006ff */
[----:B------:R-:W-:-:S09]  /*27e0*/  ULEA UR4, UR5, UR7, 0x3 ;  /* 0x0000000705047291 */ /* 0x000fd2000f8e18ff */
[----:B------:R-:W1:Y:S02]  /*27f0*/  SYNCS.PHASECHK.TRANS64.TRYWAIT P0, [UR4], R2 ;  /* 0x00000002ff0075a7 */ /* 0x000e640008001104 */
[----:B-1----:R-:W-:Y:S05]  /*2800*/  @!P0 BRA `(.L_x_44) ;  /* 0x0000004400dc8947 */ /* 0x002fea0003800000 */
.L_x_117:
[----:B------:R-:W-:-:S04]  /*2810*/  UIADD3 UR4, UPT, UPT, UR5, 0x1, URZ ;  /* 0x0000000105047890 */ /* 0x000fc8000fffe0ff */
[----:B------:R-:W-:-:S04]  /*2820*/  UISETP.NE.AND UP0, UPT, UR4, 0xd, UPT ;  /* 0x0000000d0400788c */ /* 0x000fc8000bf05270 */
[----:B------:R-:W-:Y:S02]  /*2830*/  USEL UR6, URZ, 0x1, UP0 ;  /* 0x00000001ff067887 */ /* 0x000fe40008000000 */
[----:B------:R-:W-:-:S04]  /*2840*/  USEL UR4, UR4, URZ, UP0 ;  /* 0x000000ff04047287 */ /* 0x000fc80008000000 */
[----:B------:R-:W-:Y:S01]  /*2850*/  ULEA UR5, UR4, UR7, 0x3 ;  /* 0x0000000704057291 */ /* 0x000fe2000f8e18ff */
[----:B-1----:R-:W-:-:S04]  /*2860*/  LOP3.LUT R2, R12, UR6, RZ, 0x3c, !PT ;  /* 0x000000060c027c12 */ /* 0x002fc8000f8e3cff */
[----:B------:R-:W-:-:S04]  /*2870*/  SHF.L.U32 R3, R2, 0x1f, RZ ;  /* 0x0000001f02037819 */ /* 0x000fc800000006ff */
[----:B------:R-:W1:Y:S02]  /*2880*/  SYNCS.PHASECHK.TRANS64.TRYWAIT P0, [UR5], R3 ;  /* 0x00000003ff0075a7 */ /* 0x000e640008001105 */
[----:B-1----:R-:W-:Y:S05]  /*2890*/  @!P0 BRA `(.L_x_45) ;  /* 0x0000004400d08947 */ /* 0x002fea0003800000 */
.L_x_119:
[----:B------:R-:W-:-:S04]  /*28a0*/  UIADD3 UR4, UPT, UPT, UR4, 0x1, URZ ;  /* 0x0000000104047890 */ /* 0x000fc8000fffe0ff */
[----:B------:R-:W-:-:S04]  /*28b0*/  UISETP.NE.AND UP0, UPT, UR4, 0xd, UPT ;  /* 0x0000000d0400788c */ /* 0x000fc8000bf05270 */
[----:B------:R-:W-:Y:S02]  /*28c0*/  USEL UR6, URZ, 0x1, UP0 ;  /* 0x00000001ff067887 */ /* 0x000fe40008000000 */
[----:B------:R-:W-:-:S04]  /*28d0*/  USEL UR4, UR4, URZ, UP0 ;  /* 0x000000ff04047287 */ /* 0x000fc80008000000 */
[----:B------:R-:W-:Y:S01]  /*28e0*/  ULEA UR5, UR4, UR7, 0x3 ;  /* 0x0000000704057291 */ /* 0x000fe2000f8e18ff */
[----:B------:R-:W-:-:S04]  /*28f0*/  LOP3.LUT R2, R2, UR6, RZ, 0x3c, !PT ;  /* 0x0000000602027c12 */ /* 0x000fc8000f8e3cff */
[----:B-1----:R-:W-:-:S04]  /*2900*/  SHF.L.U32 R3, R2, 0x1f, RZ ;  /* 0x0000001f02037819 */ /* 0x002fc800000006ff */
[----:B------:R-:W1:Y:S02]  /*2910*/  SYNCS.PHASECHK.TRANS64.TRYWAIT P0, [UR5], R3 ;  /* 0x00000003ff0075a7 */ /* 0x000e640008001105 */
[----:B-1----:R-:W-:Y:S05]  /*2920*/  @!P0 BRA `(.L_x_46) ;  /* 0x0000004400c48947 */ /* 0x002fea0003800000 */
.L_x_121:
        /* <DEDUP_REMOVED lines=9> */
.L_x_123:
        /* <DEDUP_REMOVED lines=9> */
.L_x_125:
        /* <DEDUP_REMOVED lines=9> */
.L_x_127:
        /* <DEDUP_REMOVED lines=9> */
.L_x_129:
        /* <DEDUP_REMOVED lines=9> */
.L_x_131:
        /* <DEDUP_REMOVED lines=9> */
.L_x_133:
        /* <DEDUP_REMOVED lines=9> */
.L_x_135:
        /* <DEDUP_REMOVED lines=9> */
.L_x_137:
        /* <DEDUP_REMOVED lines=9> */
.L_x_139:
[----:B------:R-:W-:-:S04]  /*2e40*/  UIADD3 UR4, UPT, UPT, UR4, 0x1, URZ ;  /* 0x0000000104047890 */ /* 0x000fc8000fffe0ff */
[----:B------:R-:W-:-:S04]  /*2e50*/  UISETP.NE.AND UP0, UPT, UR4, 0xd, UPT ;  /* 0x0000000d0400788c */ /* 0x000fc8000bf05270 */
[----:B------:R-:W-:Y:S02]  /*2e60*/  USEL UR5, URZ, 0x1, UP0 ;  /* 0x00000001ff057887 */ /* 0x000fe40008000000 */
[----:B------:R-:W-:-:S04]  /*2e70*/  USEL UR4, UR4, URZ, UP0 ;  /* 0x000000ff04047287 */ /* 0x000fc80008000000 */
[----:B------:R-:W-:Y:S01]  /*2e80*/  ULEA UR4, UR4, UR7, 0x3 ;  /* 0x0000000704047291 */ /* 0x000fe2000f8e18ff */
[----:B------:R-:W-:-:S04]  /*2e90*/  LOP3.LUT R2, R2, UR5, RZ, 0x3c, !PT ;  /* 0x0000000502027c12 */ /* 0x000fc8000f8e3cff */
[----:B------:R-:W-:Y:S01]  /*2ea0*/  SHF.L.U32 R2, R2, 0x1f, RZ ;  /* 0x0000001f02027819 */ /* 0x000fe200000006ff */
[----:B-1----:R-:W-:-:S07]  /*2eb0*/  IMAD.U32 R0, RZ, RZ, UR4 ;  /* 0x00000004ff007e24 */ /* 0x002fce000f8e00ff */
.L_x_56:
[----:B-1----:R1:W2:Y:S02]  /*2ec0*/  SYNCS.PHASECHK.TRANS64.TRYWAIT P0, [R0+URZ], R2 ;  /* 0x00000002000075a7 */ /* 0x0022a400080011ff */
[----:B--2---:R-:W-:Y:S05]  /*2ed0*/  @!P0 NANOSLEEP.SYNCS 0x989680 ;  /* 0x009896800000895d */ /* 0x004fea0003900000 */
[----:B------:R-:W2:Y:S02]  /*2ee0*/  @!P0 SYNCS.PHASECHK.TRANS64 P0, [R0+URZ], R2 ;  /* 0x00000002000085a7 */ /* 0x000ea400080010ff */
[----:B--2---:R-:W-:Y:S05]  /*2ef0*/  @P0 EXIT ;  /* 0x000000000000094d */ /* 0x004fea0003800000 */
[----:B------:R-:W-:Y:S05]  /*2f00*/  BRA `(.L_x_56) ;  /* 0xfffffffc00ec7947 */ /* 0x000fea000383ffff */
.L_x_23:
[----:B------:R-:W-:-:S04]  /*2f10*/  UISETP.NE.AND UP0, UPT, UR48, URZ, UPT ;  /* 0x000000ff3000728c */ /* 0x000fc8000bf05270 */
[----:B------:R-:W-:-:S09]  /*2f20*/  UISETP.NE.OR UP0, UPT, UR22, 0x1, UP0 ;  /* 0x000000011600788c */ /* 0x000fd20008705670 */
[----:B------:R-:W-:Y:S05]  /*2f30*/  BRA.U UP0, `(.L_x_57) ;  /* 0x0000000500487547 */ /* 0x000fea000b800000 */
[----:B------:R-:W-:Y:S01]  /*2f40*/  ISETP.GE.U32.AND P2, PT, R0, 0x2, PT ;  /* 0x000000020000780c */ /* 0x000fe20003f46070 */
[----:B------:R-:W-:Y:S01]  /*2f50*/  IMAD.MOV.U32 R12, RZ, RZ, 0x1 ;  /* 0x00000001ff0c7424 */ /* 0x000fe200078e00ff */
[----:B------:R-:W-:Y:S02]  /*2f60*/  CS2R R10, SRZ ;  /* 0x00000000000a7805 */ /* 0x000fe4000001ff00 */
[----:B------:R-:W-:Y:S01]  /*2f70*/  CS2R R8, SRZ ;  /* 0x0000000000087805 */ /* 0x000fe2000001ff00 */
[----:B------:R-:W-:Y:S01]  /*2f80*/  UMOV UR6, 0x400 ;  /* 0x0000040000067882 */ /* 0x000fe20000000000 */
[----:B------:R-:W-:Y:S01]  /*2f90*/  UMOV UR5, URZ ;  /* 0x000000ff00057c82 */ /* 0x000fe20008000000 */
[----:B------:R-:W-:-:S12]  /*2fa0*/  ULEA UR6, UR48, UR6, 0x18 ;  /* 0x0000000630067291 */ /* 0x000fd8000f8ec0ff */
.L_x_61:
[----:B------:R-:W-:Y:S02]  /*2fb0*/  LEA R2, R8, UR6, 0x3 ;  /* 0x0000000608027c11 */ /* 0x000fe4000f8e18ff */
[----:B------:R-:W-:-:S03]  /*2fc0*/  SHF.L.U32 R4, R9, 0x1f, RZ ;  /* 0x0000001f09047819 */ /* 0x000fc600000006ff */
[----:B------:R-:W-:Y:S01]  /*2fd0*/  VIADD R5, R2, 0x160 ;  /* 0x0000016002057836 */ /* 0x000fe20000000000 */
[----:B------:R-:W1:Y:S02]  /*2fe0*/  SYNCS.PHASECHK.TRANS64.TRYWAIT P0, [R2+URZ+0x150], R4 ;  /* 0x00015004020075a7 */ /* 0x000e6400080011ff */
[----:B-1----:R-:W-:Y:S05]  /*2ff0*/  @!P0 BRA `(.L_x_58) ;  /* 0x0000004400008947 */ /* 0x002fea0003800000 */
.L_x_140:
[----:B------:R-:W-:Y:S01]  /*3000*/  ULEA UR4, UR5, UR6, 0x3 ;  /* 0x0000000605047291 */ /* 0x000fe2000f8e18ff */
[----:B-1----:R-:W-:Y:S01]  /*3010*/  PRMT R2, RZ, 0x654, R5 ;  /* 0x00000654ff027816 */ /* 0x002fe20000000005 */
[----:B------:R-:W-:Y:S01]  /*3020*/  @!P2 IMAD.MOV.U32 R4, RZ, RZ, 0x10 ;  /* 0x00000010ff04a424 */ /* 0x000fe200078e00ff */
[----:B------:R-:W-:Y:S01]  /*3030*/  SHF.L.U32 R5, R12, 0x1f, RZ ;  /* 0x0000001f0c057819 */ /* 0x000fe200000006ff */
[----:B------:R-:W-:Y:S01]  /*3040*/  UIADD3 UR7, UPT, UPT, UR4, 0xf0, URZ ;  /* 0x000000f004077890 */ /* 0x000fe2000fffe0ff */
[----:B------:R1:W-:Y:S05]  /*3050*/  SYNCS.ARRIVE.TRANS64.RED.A1T0 RZ, [R2+URZ], RZ ;  /* 0x000000ff02ff79a7 */ /* 0x0003ea00081004ff */
[----:B------:R-:W-:Y:S01]  /*3060*/  IMAD.U32 R6, RZ, RZ, UR7 ;  /* 0x00000007ff067e24 */ /* 0x000fe2000f8e00ff */
[----:B------:R-:W2:Y:S04]  /*3070*/  SYNCS.PHASECHK.TRANS64.TRYWAIT P0, [UR4+0x100], R5 ;  /* 0x00010005ff0075a7 */ /* 0x000ea80008001104 */
[----:B------:R-:W-:Y:S01]  /*3080*/  PRMT R6, R0, 0x654, R6 ;  /* 0x0000065400067816 */ /* 0x000fe20000000006 */
[----:B-12---:R-:W-:Y:S06]  /*3090*/  @!P0 BRA `(.L_x_59) ;  /* 0x0000004000ec8947 */ /* 0x006fec0003800000 */
.L_x_142:
[----:B------:R-:W-:Y:S01]  /*30a0*/  ULEA UR8, UR5, UR6, 0x4 ;  /* 0x0000000605087291 */ /* 0x000fe2000f8e20ff */
[----:B------:R-:W-:Y:S01]  /*30b0*/  SEL R3, R6, R3, !P2 ;  /* 0x0000000306037207 */ /* 0x000fe20005000000 */
[----:B------:R-:W-:Y:S01]  /*30c0*/  UIADD3 UR9, UPT, UPT, UR4, 0xf0, URZ ;  /* 0x000000f004097890 */ /* 0x000fe2000fffe0ff */
[----:B-1----:R-:W-:Y:S01]  /*30d0*/  LEA R2, R11, UR6, 0x3 ;  /* 0x000000060b027c11 */ /* 0x002fe2000f8e18ff */
[----:B------:R-:W-:Y:S01]  /*30e0*/  UIADD3 UR8, UPT, UPT, UR8, 0x180, URZ ;  /* 0x0000018008087890 */ /* 0x000fe2000fffe0ff */
[----:B------:R1:W-:Y:S01]  /*30f0*/  @!P2 SYNCS.ARRIVE.TRANS64.RED RZ, [R3+URZ], R4 ;  /* 0x0000000403ffa9a7 */ /* 0x0003e200080004ff */
[----:B------:R-:W-:Y:S01]  /*3100*/  UIADD3 UR4, UPT, UPT, UR5, 0x1, URZ ;  /* 0x0000000105047890 */ /* 0x000fe2000fffe0ff */
[----:B------:R-:W-:-:S03]  /*3110*/  VIADD R8, R8, 0x1 ;  /* 0x0000000108087836 */ /* 0x000fc60000000000 */
[----:B------:R-:W-:Y:S02]  /*3120*/  UISETP.NE.AND UP0, UPT, UR4, 0x2, UPT ;  /* 0x000000020400788c */ /* 0x000fe4000bf05270 */
[----:B------:R-:W-:Y:S01]  /*3130*/  ISETP.NE.AND P0, PT, R8, 0x2, PT ;  /* 0x000000020800780c */ /* 0x000fe20003f05270 */
[----:B------:R-:W-:Y:S06]  /*3140*/  UGETNEXTWORKID.BROADCAST [UR8], [UR9] ;  /* 0x00000000080073ca */ /* 0x000fec0008000100 */
[----:B------:R-:W-:Y:S02]  /*3150*/  USEL UR7, URZ, 0x1, UP0 ;  /* 0x00000001ff077887 */ /* 0x000fe40008000000 */
[----:B------:R-:W-:-:S04]  /*3160*/  USEL UR5, UR4, URZ, UP0 ;  /* 0x000000ff04057287 */ /* 0x000fc80008000000 */
[----:B------:R-:W-:Y:S02]  /*3170*/  LOP3.LUT R12, R12, UR7, RZ, 0x3c, !PT ;  /* 0x000000070c0c7c12 */ /* 0x000fe4000f8e3cff */
[----:B-1----:R-:W-:-:S04]  /*3180*/  SHF.L.U32 R4, R10, 0x1f, RZ ;  /* 0x0000001f0a047819 */ /* 0x002fc800000006ff */
[----:B------:R-:W1:Y:S02]  /*3190*/  SYNCS.PHASECHK.TRANS64.TRYWAIT P1, [R2+URZ+0xf0], R4 ;  /* 0x0000f004020075a7 */ /* 0x000e6400080211ff */
[----:B-1----:R-:W-:Y:S05]  /*31a0*/  @!P1 BRA `(.L_x_60) ;  /* 0x0000004000c09947 */ /* 0x002fea0003800000 */
.L_x_143:
[C---:B-1----:R-:W-:Y:S01]  /*31b0*/  LEA R4, R11.reuse, UR6, 0x4 ;  /* 0x000000060b047c11 */ /* 0x042fe2000f8e20ff */
[----:B------:R-:W-:Y:S01]  /*31c0*/  VIADD R2, R2, 0x100 ;  /* 0x0000010002027836 */ /* 0x000fe20000000000 */
[----:B------:R-:W-:Y:S01]  /*31d0*/  SEL R8, R8, RZ, P0 ;  /* 0x000000ff08087207 */ /* 0x000fe20000000000 */
[----:B------:R-:W-:-:S03]  /*31e0*/  VIADD R11, R11, 0x1 ;  /* 0x000000010b0b7836 */ /* 0x000fc60000000000 */
[----:B------:R-:W1:Y:S01]  /*31f0*/  LDS.128 R4, [R4+0x180] ;  /* 0x0001800004047984 */ /* 0x000e620000000c00 */
[----:B------:R-:W-:Y:S02]  /*3200*/  PRMT R2, RZ, 0x654, R2 ;  /* 0x00000654ff027816 */ /* 0x000fe40000000002 */
[C---:B------:R-:W-:Y:S01]  /*3210*/  ISETP.NE.AND P1, PT, R11.reuse, 0x2, PT ;  /* 0x000000020b00780c */ /* 0x040fe20003f25270 */
[----:B------:R-:W-:Y:S01]  /*3220*/  @!PT LDS RZ, [RZ] ;  /* 0x00000000fffff984 */ /* 0x000fe20000000800 */
[----:B------:R-:W-:Y:S01]  /*3230*/  @!PT LDS RZ, [RZ] ;  /* 0x00000000fffff984 */ /* 0x000fe20000000800 */
[----:B------:R-:W-:Y:S01]  /*3240*/  @!PT LDS RZ, [RZ] ;  /* 0x00000000fffff984 */ /* 0x000fe20000000800 */
[----:B------:R-:W-:Y:S01]  /*3250*/  @!PT LDS RZ, [RZ] ;  /* 0x00000000fffff984 */ /* 0x000fe20000000800 */
[----:B------:R2:W-:Y:S06]  /*3260*/  MEMBAR.ALL.CTA ;  /* 0x0000000000007992 */ /* 0x0005ec0000008000 */
[----:B--2---:R-:W2:Y:S01]  /*3270*/  FENCE.VIEW.ASYNC.S ;  /* 0x00000000000073c6 */ /* 0x004ea20000000000 */
[----:B------:R-:W-:Y:S01]  /*3280*/  SEL R11, R11, RZ, P1 ;  /* 0x000000ff0b0b7207 */ /* 0x000fe20000800000 */
[----:B--2---:R2:W-:Y:S01]  /*3290*/  SYNCS.ARRIVE.TRANS64.RED.A1T0 RZ, [R2+URZ], RZ ;  /* 0x000000ff02ff79a7 */ /* 0x0045e200081004ff */
[----:B-1----:R-:W-:-:S02]  /*32a0*/  LOP3.LUT P3, RZ, R6, 0x1, RZ, 0xc0, !PT ;  /* 0x0000000106ff7812 */ /* 0x002fc4000786c0ff */
[----:B------:R-:W-:-:S04]  /*32b0*/  SEL R4, RZ, 0x1, P1 ;  /* 0x00000001ff047807 */ /* 0x000fc80000800000 */
[----:B------:R-:W-:Y:S02]  /*32c0*/  LOP3.LUT R10, R10, R4, RZ, 0x3c, !PT ;  /* 0x000000040a0a7212 */ /* 0x000fe400078e3cff */
[----:B--2---:R-:W-:-:S04]  /*32d0*/  SEL R2, RZ, 0x1, P0 ;  /* 0x00000001ff027807 */ /* 0x004fc80000000000 */
[----:B------:R-:W-:Y:S01]  /*32e0*/  LOP3.LUT R9, R9, R2, RZ, 0x3c, !PT ;  /* 0x0000000209097212 */ /* 0x000fe200078e3cff */
[----:B------:R-:W-:Y:S06]  /*32f0*/  @P3 BRA `(.L_x_61) ;  /* 0xfffffffc002c3947 */ /* 0x000fec000383ffff */
[----:B------:R-:W-:Y:S01]  /*3300*/  ULEA UR4, UR5, UR6, 0x3 ;  /* 0x0000000605047291 */ /* 0x000fe2000f8e18ff */
[----:B------:R-:W-:-:S08]  /*3310*/  SHF.L.U32 R2, R12, 0x1f, RZ ;  /* 0x0000001f0c027819 */ /* 0x000fd000000006ff */
[----:B------:R-:W1:Y:S02]  /*3320*/  SYNCS.PHASECHK.TRANS64 P0, [UR4+0x100], R2 ;  /* 0x00010002ff0075a7 */ /* 0x000e640008001004 */
[----:B-1----:R-:W-:Y:S05]  /*3330*/  @P0 BRA `(.L_x_62) ;  /* 0x0000000000080947 */ /* 0x002fea0003800000 */
[----:B------:R-:W1:Y:S02]  /*3340*/  SYNCS.PHASECHK.TRANS64.TRYWAIT P0, [UR4+0x100], R2 ;  /* 0x00010002ff0075a7 */ /* 0x000e640008001104 */
[----:B-1----:R-:W-:Y:S05]  /*3350*/  @!P0 BRA `(.L_x_63) ;  /* 0x0000004000688947 */ /* 0x002fea0003800000 */
.L_x_62:
[----:B------:R-:W-:-:S04]  /*3360*/  UIADD3 UR7, UPT, UPT, UR5, 0x1, URZ ;  /* 0x0000000105077890 */ /* 0x000fc8000fffe0ff */
[----:B------:R-:W-:-:S04]  /*3370*/  UISETP.NE.AND UP0, UPT, UR7, 0x2, UPT ;  /* 0x000000020700788c */ /* 0x000fc8000bf05270 */
[----:B------:R-:W-:Y:S02]  /*3380*/  USEL UR8, URZ, 0x1, UP0 ;  /* 0x00000001ff087887 */ /* 0x000fe40008000000 */
[----:B------:R-:W-:-:S04]  /*3390*/  USEL UR7, UR7, URZ, UP0 ;  /* 0x000000ff07077287 */ /* 0x000fc80008000000 */
[----:B------:R-:W-:Y:S01]  /*33a0*/  ULEA UR7, UR7, UR6, 0x3 ;  /* 0x0000000607077291 */ /* 0x000fe2000f8e18ff */
[----:B-1----:R-:W-:-:S04]  /*33b0*/  LOP3.LUT R2, R12, UR8, RZ, 0x3c, !PT ;  /* 0x000000080c027c12 */ /* 0x002fc8000f8e3cff */
[----:B------:R-:W-:-:S04]  /*33c0*/  SHF.L.U32 R0, R2, 0x1f, RZ ;  /* 0x0000001f02007819 */ /* 0x000fc800000006ff */
[----:B------:R-:W1:Y:S02]  /*33d0*/  SYNCS.PHASECHK.TRANS64 P0, [UR7+0x100], R0 ;  /* 0x00010000ff0075a7 */ /* 0x000e640008001007 */
[----:B-1----:R-:W-:Y:S05]  /*33e0*/  @P0 EXIT ;  /* 0x000000000000094d */ /* 0x002fea0003800000 */
[----:B------:R-:W-:Y:S02]  /*33f0*/  SHF.L.U32 R2, R2, 0x1f, RZ ;  /* 0x0000001f02027819 */ /* 0x000fe400000006ff */
[----:B------:R-:W-:-:S07]  /*3400*/  MOV R0, UR7 ;  /* 0x0000000700007c02 */ /* 0x000fce0008000f00 */
.L_x_64:
[----:B-1----:R1:W2:Y:S02]  /*3410*/  SYNCS.PHASECHK.TRANS64.TRYWAIT P0, [R0+URZ+0x100], R2 ;  /* 0x00010002000075a7 */ /* 0x0022a400080011ff */
[----:B--2---:R-:W-:Y:S05]  /*3420*/  @!P0 NANOSLEEP.SYNCS 0x989680 ;  /* 0x009896800000895d */ /* 0x004fea0003900000 */
[----:B------:R-:W2:Y:S02]  /*3430*/  @!P0 SYNCS.PHASECHK.TRANS64 P0, [R0+URZ+0x100], R2 ;  /* 0x00010002000085a7 */ /* 0x000ea400080010ff */
[----:B--2---:R-:W-:Y:S05]  /*3440*/  @P0 EXIT ;  /* 0x000000000000094d */ /* 0x004fea0003800000 */
[----:B------:R-:W-:Y:S05]  /*3450*/  BRA `(.L_x_64) ;  /* 0xfffffffc00ec7947 */ /* 0x000fea000383ffff */
.L_x_57:
[----:B------:R-:W-:Y:S05]  /*3460*/  BRA.U UP4, `(.L_x_65) ;  /* 0x0000000d04d47547 */ /* 0x000fea000b800000 */
[----:B------:R-:W-:Y:S01]  /*3470*/  UMOV UR4, 0x40 ;  /* 0x0000004000047882 */ /* 0x000fe20000000000 */
[----:B------:R-:W-:Y:S01]  /*3480*/  NOP ;  /* 0x0000000000007918 */ /* 0x000fe20000000000 */
[----:B------:R-:W-:Y:S01]  /*3490*/  ULEA UR5, UR48, UR4, 0x18 ;  /* 0x0000000430057291 */ /* 0x000fe2000f8ec0ff */
[----:B------:R-:W-:Y:S02]  /*34a0*/  UMOV UR6, 0x400 ;  /* 0x0000040000067882 */ /* 0x000fe40000000000 */
[----:B------:R-:W-:-:S06]  /*34b0*/  ULEA UR6, UR48, UR6, 0x18 ;  /* 0x0000000630067291 */ /* 0x000fcc000f8ec0ff */
[----:B------:R-:W1:Y:S02]  /*34c0*/  LDS.U8 R0, [UR5+0x1c] ;  /* 0x00001c05ff007984 */ /* 0x000e640008000000 */
[----:B-1----:R-:W-:-:S13]  /*34d0*/  ISETP.NE.AND P0, PT, R0, RZ, PT ;  /* 0x000000ff0000720c */ /* 0x002fda0003f05270 */
[----:B------:R-:W-:Y:S05]  /*34e0*/  @P0 BRA `(.L_x_66) ;  /* 0x0000000000580947 */ /* 0x000fea0003800000 */
[----:B------:R-:W-:-:S13]  /*34f0*/  ELECT P0, URZ, PT ;  /* 0x0000000000ff782f */ /* 0x000fda0003800000 */
[----:B------:R-:W-:Y:S05]  /*3500*/  @!P0 BRA `(.L_x_67) ;  /* 0x0000000000608947 */ /* 0x000fea0003800000 */
[----:B------:R-:W-:Y:S01]  /*3510*/  UMOV UR4, 0x10 ;  /* 0x0000001000047882 */ /* 0x000fe20000000000 */
[----:B------:R-:W-:Y:S01]  /*3520*/  HFMA2 R0, -RZ, RZ, 0, 5.9604644775390625e-08 ;  /* 0x00000001ff007431 */ /* 0x000fe200000001ff */
[----:B------:R-:W-:-:S03]  /*3530*/  MOV R3, 0xffff ;  /* 0x0000ffff00037802 */ /* 0x000fc60000000f00 */
[----:B------:R-:W-:Y:S04]  /*3540*/  DEPBAR.LE SB1, 0x36 ;  /* 0x00009d800000791a */ /* 0x000fe80000000000 */
[----:B------:R-:W1:Y:S02]  /*3550*/  UTCATOMSWS.FIND_AND_SET.ALIGN UP0, UR4, UR4 ;  /* 0x00000004000475e3 */ /* 0x000e640008000800 */
[----:B-1----:R-:W-:Y:S01]  /*3560*/  MOV R4, UR4 ;  /* 0x0000000400047c02 */ /* 0x002fe20008000f00 */
[----:B------:R-:W-:Y:S06]  /*3570*/  BRA.U UP0, `(.L_x_68) ;  /* 0x0000000100187547 */ /* 0x000fec000b800000 */
.L_x_69:
[----:B------:R-:W-:Y:S05]  /*3580*/  NANOSLEEP 0x64 ;  /* 0x000000640000795d */ /* 0x000fea0003800000 */
[----:B------:R-:W-:-:S05]  /*3590*/  UMOV UR4, 0x10 ;  /* 0x0000001000047882 */ /* 0x000fca0000000000 */
[----:B------:R-:W-:Y:S04]  /*35a0*/  DEPBAR.LE SB1, 0x36 ;  /* 0x00009d800000791a */ /* 0x000fe80000000000 */
[----:B------:R-:W1:Y:S02]  /*35b0*/  UTCATOMSWS.FIND_AND_SET.ALIGN UP0, UR4, UR4 ;  /* 0x00000004000475e3 */ /* 0x000e640008000800 */
[----:B-1----:R-:W-:Y:S01]  /*35c0*/  MOV R4, UR4 ;  /* 0x0000000400047c02 */ /* 0x002fe20008000f00 */
[----:B------:R-:W-:Y:S05]  /*35d0*/  BRA.U !UP0, `(.L_x_69) ;  /* 0xfffffffd08e87547 */ /* 0x000fea000b83ffff */
.L_x_68:
[-C--:B------:R-:W-:Y:S02]  /*35e0*/  SHF.L.U32 R3, R3, R4.reuse, RZ ;  /* 0x0000000403037219 */ /* 0x080fe400000006ff */
[----:B------:R-:W-:Y:S01]  /*35f0*/  SHF.L.U32 R0, R0, R4, RZ ;  /* 0x0000000400007219 */ /* 0x000fe200000006ff */
[----:B------:R-:W-:Y:S02]  /*3600*/  IMAD.SHL.U32 R4, R4, 0x20, RZ ;  /* 0x0000002004047824 */ /* 0x000fe400078e00ff */
[----:B------:R1:W-:Y:S04]  /*3610*/  ATOMS.OR RZ, [UR5+0x14], R3 ;  /* 0x00001403ffff798c */ /* 0x0003e8000b000005 */
[----:B------:R1:W-:Y:S04]  /*3620*/  ATOMS.OR RZ, [UR5+0x18], R0 ;  /* 0x00001800ffff798c */ /* 0x0003e8000b000005 */
[----:B------:R1:W-:Y:S01]  /*3630*/  STS [UR6+0x1a0], R4 ;  /* 0x0001a004ff007988 */ /* 0x0003e20008000806 */
[----:B------:R-:W-:Y:S05]  /*3640*/  BRA `(.L_x_67) ;  /* 0x0000000000107947 */ /* 0x000fea0003800000 */
.L_x_66:
[----:B------:R-:W-:Y:S02]  /*3650*/  MOV R0, 0xffffffff ;  /* 0xffffffff00007802 */ /* 0x000fe40000000f00 */
[----:B------:R-:W-:-:S03]  /*3660*/  MOV R4, 0x3690 ;  /* 0x0000369000047802 */ /* 0x000fc60000000f00 */
[----:B------:R1:W-:Y:S04]  /*3670*/  STS [UR6+0x1a0], R0 ;  /* 0x0001a000ff007988 */ /* 0x0003e80008000806 */
[----:B-1---5:R-:W-:Y:S05]  /*3680*/  CALL.REL.NOINC `($__internal_1_$__cuda_sm10x_tcgen05_guardrail_trap_phase_invalid_during_alloc) ;  /* 0x0000004000e87944 */ /* 0x022fea0003c00000 */
.L_x_67:
[----:B------:R-:W-:Y:S05]  /*3690*/  WARPSYNC.ALL ;  /* 0x0000000000007948 */ /* 0x000fea0003800000 */
[----:B------:R-:W2:Y:S01]  /*36a0*/  S2UR UR4, SR_CgaCtaId ;  /* 0x00000000000479c3 */ /* 0x000ea20000008800 */
[----:B------:R-:W-:Y:S01]  /*36b0*/  UMOV UR26, 0x400 ;  /* 0x00000400001a7882 */ /* 0x000fe20000000000 */
[----:B------:R-:W-:-:S06]  /*36c0*/  NOP ;  /* 0x0000000000007918 */ /* 0x000fcc0000000000 */
[----:B------:R-:W-:Y:S06]  /*36d0*/  BAR.ARV 0x6, 0xa0 ;  /* 0x0182800000007b1d */ /* 0x000fec0000002000 */
[----:B------:R-:W3:Y:S01]  /*36e0*/  LDCU UR5, c[0x0][0x38c] ;  /* 0x00007180ff0577ac */ /* 0x000ee20008000800 */
[----:B------:R-:W-:Y:S01]  /*36f0*/  LOP3.LUT R2, R2, 0xffff, RZ, 0xc0, !PT ;  /* 0x0000ffff02027812 */ /* 0x000fe200078ec0ff */
[----:B------:R-:W-:Y:S01]  /*3700*/  IMAD.MOV.U32 R11, RZ, RZ, 0x1 ;  /* 0x00000001ff0b7424 */ /* 0x000fe200078e00ff */
[----:B------:R-:W-:Y:S01]  /*3710*/  CS2R R8, SRZ ;  /* 0x0000000000087805 */ /* 0x000fe2000001ff00 */
[----:B------:R-:W4:Y:S01]  /*3720*/  LDCU UR7, c[0x0][0x38c] ;  /* 0x00007180ff0777ac */ /* 0x000f220008000800 */
[----:B------:R-:W-:Y:S01]  /*3730*/  R2UR UR27, R2 ;  /* 0x00000000021b72ca */ /* 0x000fe200000e0000 */
[----:B------:R-:W-:Y:S01]  /*3740*/  IMAD.MOV.U32 R10, RZ, RZ, RZ ;  /* 0x000000ffff0a7224 */ /* 0x000fe200078e00ff */
[----:B------:R-:W-:Y:S01]  /*3750*/  UMOV UR30, URZ ;  /* 0x000000ff001e7c82 */ /* 0x000fe20008000000 */
[----:B------:R-:W-:Y:S01]  /*3760*/  UMOV UR24, URZ ;  /* 0x000000ff00187c82 */ /* 0x000fe20008000000 */
[----:B--2---:R-:W-:Y:S01]  /*3770*/  ULEA UR26, UR4, UR26, 0x18 ;  /* 0x0000001a041a7291 */ /* 0x004fe2000f8ec0ff */
[----:B------:R-:W-:Y:S01]  /*3780*/  UMOV UR38, 0x0 ;  /* 0x0000000000267882 */ /* 0x000fe20000000000 */
[----:B------:R-:W-:-:S02]  /*3790*/  UMOV UR39, 0x4100490 ;  /* 0x0410049000277882 */ /* 0x000fc40000000000 */
[----:B------:R-:W-:Y:S02]  /*37a0*/  UIADD3 UR4, UPT, UPT, UR26, 0x2400, URZ ;  /* 0x000024001a047890 */ /* 0x000fe4000fffe0ff */
[----:B------:R-:W-:Y:S02]  /*37b0*/  UIADD3 UR6, UPT, UPT, UR26, 0x1c400, URZ ;  /* 0x0001c4001a067890 */ /* 0x000fe4000fffe0ff */
[----:B---3--:R-:W-:Y:S01]  /*37c0*/  UIADD3 UR5, UPT, UPT, UR5, 0x7f, URZ ;  /* 0x0000007f05057890 */ /* 0x008fe2000fffe0ff */
[----:B-1----:R-:W1:Y:S01]  /*37d0*/  LDS R0, [UR26+0x1a0] ;  /* 0x0001a01aff007984 */ /* 0x002e620008000800 */
[----:B------:R-:W-:Y:S01]  /*37e0*/  UMOV UR36, 0x0 ;  /* 0x0000000000247882 */ /* 0x000fe20000000000 */
[----:B------:R-:W-:Y:S01]  /*37f0*/  UMOV UR37, 0x4100490 ;  /* 0x0410049000257882 */ /* 0x000fe20000000000 */
[----:B------:R-:W-:Y:S02]  /*3800*/  USHF.R.S32.HI UR40, URZ, 0x1f, UR5 ;  /* 0x0000001fff287899 */ /* 0x000fe40008011405 */
[----:B----4-:R-:W-:-:S02]  /*3810*/  UISETP.GE.AND UP4, UPT, UR7, 0x1, UPT ;  /* 0x000000010700788c */ /* 0x010fc4000bf86270 */
[----:B------:R-:W-:Y:S02]  /*3820*/  ULEA.HI UR40, UR40, UR5, URZ, 0x7 ;  /* 0x0000000528287291 */ /* 0x000fe4000f8f38ff */
[----:B------:R-:W-:Y:S02]  /*3830*/  USHF.R.U32.HI UR5, URZ, 0x4, UR4 ;  /* 0x00000004ff057899 */ /* 0x000fe40008011604 */
[----:B------:R-:W-:Y:S02]  /*3840*/  USHF.R.S32.HI UR40, URZ, 0x7, UR40 ;  /* 0x00000007ff287899 */ /* 0x000fe40008011428 */
[----:B------:R-:W-:Y:S02]  /*3850*/  USHF.R.U32.HI UR4, URZ, 0x4, UR6 ;  /* 0x00000004ff047899 */ /* 0x000fe40008011606 */
[----:B------:R-:W-:Y:S02]  /*3860*/  UISETP.LT.AND UP0, UPT, UR40, 0x1, UPT ;  /* 0x000000012800788c */ /* 0x000fe4000bf01270 */
[----:B------:R-:W-:-:S02]  /*3870*/  ULOP3.LUT UR5, UR5, 0x3fff, URZ, 0xc0, !UPT ;  /* 0x00003fff05057892 */ /* 0x000fc4000f8ec0ff */
[----:B------:R-:W-:Y:S02]  /*3880*/  ULOP3.LUT UR4, UR4, 0x3fff, URZ, 0xc0, !UPT ;  /* 0x00003fff04047892 */ /* 0x000fe4000f8ec0ff */
[----:B------:R-:W-:Y:S02]  /*3890*/  USEL UR41, UR40, 0x1, !UP0 ;  /* 0x0000000128297887 */ /* 0x000fe4000c000000 */
[----:B------:R-:W-:Y:S02]  /*38a0*/  ULOP3.LUT UR28, UR5, 0x10000, URZ, 0xfc, !UPT ;  /* 0x00010000051c7892 */ /* 0x000fe4000f8efcff */
[----:B------:R-:W-:Y:S02]  /*38b0*/  ULOP3.LUT UR29, UR4, 0x10000, URZ, 0xfc, !UPT ;  /* 0x00010000041d7892 */ /* 0x000fe4000f8efcff */
[----:B------:R-:W-:Y:S01]  /*38c0*/  UIADD3 UR41, UPT, UPT, -UR41, URZ, URZ ;  /* 0x000000ff29297290 */ /* 0x000fe2000fffe1ff */
[----:B------:R-:W-:Y:S01]  /*38d0*/  UMOV UR34, 0x0 ;  /* 0x0000000000227882 */ /* 0x000fe20000000000 */
[----:B------:R-:W-:Y:S01]  /*38e0*/  UMOV UR35, 0x4100490 ;  /* 0x0410049000237882 */ /* 0x000fe20000000000 */
[----:B------:R-:W-:Y:S01]  /*38f0*/  UMOV UR32, 0x0 ;  /* 0x0000000000207882 */ /* 0x000fe20000000000 */
[----:B------:R-:W-:Y:S01]  /*3900*/  UMOV UR33, 0x4100490 ;  /* 0x0410049000217882 */ /* 0x000fe20000000000 */
[----:B-1----:R-:W-:-:S15]  /*3910*/  R2UR UR42, R0 ;  /* 0x00000000002a72ca */ /* 0x002fde00000e0000 */
.L_x_76:
[----:B------:R-:W-:Y:S02]  /*3920*/  LEA R0, R10, UR26, 0x3 ;  /* 0x0000001a0a007c11 */ /* 0x000fe4000f8e18ff */
[----:B------:R-:W-:Y:S02]  /*3930*/  SHF.L.U32 R2, R9, 0x1f, RZ ;  /* 0x0000001f09027819 */ /* 0x000fe400000006ff */
[----:B------:R-:W-:Y:S01]  /*3940*/  PLOP3.LUT P0, PT, PT, PT, UP4, 0x80, 0x8 ;  /* 0x000000000008781c */ /* 0x000fe20003f0f048 */
[----:B------:R-:W-:Y:S01]  /*3950*/  VIADD R3, R0, 0x100 ;  /* 0x0000010000037836 */ /* 0x000fe20000000000 */
[----:B-1----:R-:W1:Y:S02]  /*3960*/  SYNCS.PHASECHK.TRANS64.TRYWAIT P1, [R0+URZ+0xf0], R2 ;  /* 0x0000f002000075a7 */ /* 0x002e6400080211ff */
[----:B-1-3--:R-:W-:Y:S09]  /*3970*/  @!P1 BRA `(.L_x_70) ;  /* 0x0000003800f89947 */ /* 0x00aff20003800000 */
.L_x_145:
[----:B------:R-:W-:Y:S01]  /*3980*/  LEA R4, R10, UR26, 0x4 ;  /* 0x0000001a0a047c11 */ /* 0x000fe2000f8e20ff */
[----:B------:R-:W-:Y:S01]  /*3990*/  @UP4 ULEA UR4, UR24, UR26, 0x3 ;  /* 0x0000001a18044291 */ /* 0x000fe2000f8e18ff */
[----:B------:R-:W-:Y:S01]  /*39a0*/  PLOP3.LUT P2, PT, PT, PT, PT, 0x80, 0x8 ;  /* 0x000000000008781c */ /* 0x000fe20003f4f070 */
[----:B------:R-:W-:Y:S01]  /*39b0*/  ULEA UR31, UR30, UR26, 0x3 ;  /* 0x0000001a1e1f7291 */ /* 0x000fe2000f8e18ff */
[----:B------:R-:W-:Y:S02]  /*39c0*/  PRMT R3, RZ, 0x654, R3 ;  /* 0x00000654ff037816 */ /* 0x000fe40000000003 */
[----:B------:R-:W2:Y:S01]  /*39d0*/  LDS.128 R4, [R4+0x180] ;  /* 0x0001800004047984 */ /* 0x000ea20000000c00 */
[----:B-1----:R-:W-:Y:S02]  /*39e0*/  @P0 SHF.L.U32 R2, R8, 0x1f, RZ ;  /* 0x0000001f08020819 */ /* 0x002fe400000006ff */
[----:B------:R-:W-:Y:S01]  /*39f0*/  SHF.L.U32 R0, R11, 0x1f, RZ ;  /* 0x0000001f0b007819 */ /* 0x000fe200000006ff */
[----:B------:R-:W-:Y:S01]  /*3a00*/  @!PT LDS RZ, [RZ] ;  /* 0x00000000fffff984 */ /* 0x000fe20000000800 */
[----:B------:R-:W-:Y:S01]  /*3a10*/  @!PT LDS RZ, [RZ] ;  /* 0x00000000fffff984 */ /* 0x000fe20000000800 */
[----:B------:R-:W-:Y:S01]  /*3a20*/  @!PT LDS RZ, [RZ] ;  /* 0x00000000fffff984 */ /* 0x000fe20000000800 */
[----:B------:R-:W-:Y:S01]  /*3a30*/  @!PT LDS RZ, [RZ] ;  /* 0x00000000fffff984 */ /* 0x000fe20000000800 */
[----:B------:R1:W-:Y:S06]  /*3a40*/  MEMBAR.ALL.CTA ;  /* 0x0000000000007992 */ /* 0x0003ec0000008000 */
[----:B-1----:R-:W1:Y:S02]  /*3a50*/  FENCE.VIEW.ASYNC.S ;  /* 0x00000000000073c6 */ /* 0x002e640000000000 */
[----:B-1----:R1:W-:Y:S01]  /*3a60*/  SYNCS.ARRIVE.TRANS64.RED.A1T0 RZ, [R3+URZ], RZ ;  /* 0x000000ff03ff79a7 */ /* 0x0023e200081004ff */
[----:B------:R1:W3:Y:S01]  /*3a70*/  @P0 SYNCS.PHASECHK.TRANS64.TRYWAIT P2, [UR4], R2 ;  /* 0x00000002ff0005a7 */ /* 0x0002e20008041104 */
[----:B------:R-:W-:Y:S01]  /*3a80*/  ULEA.HI UR4, UR30, UR30, URZ, 0x1 ;  /* 0x0000001e1e047291 */ /* 0x000fe2000f8f08ff */
[----:B--2---:R-:W-:-:S03]  /*3a90*/  LOP3.LUT P1, RZ, R6, 0x1, RZ, 0xc0, !PT ;  /* 0x0000000106ff7812 */ /* 0x004fc6000782c0ff */
[----:B------:R-:W-:Y:S02]  /*3aa0*/  USHF.L.U32 UR11, UR4, 0x5, URZ ;  /* 0x00000005040b7899 */ /* 0x000fe400080006ff */
[----:B------:R-:W-:Y:S02]  /*3ab0*/  ULOP3.LUT UR4, UR4, 0xffe, URZ, 0xc0, !UPT ;  /* 0x00000ffe04047892 */ /* 0x000fe4000f8ec0ff */
[----:B------:R-:W-:Y:S02]  /*3ac0*/  ULOP3.LUT UR11, UR11, 0xffffffc0, URZ, 0xc0, !UPT ;  /* 0xffffffc00b0b7892 */ /* 0x000fe4000f8ec0ff */
[----:B------:R-:W-:Y:S02]  /*3ad0*/  UIADD3 UR4, UPT, UPT, -UR4, UR30, URZ ;  /* 0x0000001e04047290 */ /* 0x000fe4000fffe1ff */
[----:B------:R-:W-:Y:S01]  /*3ae0*/  UIADD3 UR11, UPT, UPT, UR42, UR11, URZ ;  /* 0x0000000b2a0b7290 */ /* 0x000fe2000fffe0ff */
[----:B------:R-:W2:Y:S03]  /*3af0*/  SYNCS.PHASECHK.TRANS64.TRYWAIT P0, [UR31+0x130], R0 ;  /* 0x00013000ff0075a7 */ /* 0x000ea6000800111f */
[----:B------:R-:W-:Y:S01]  /*3b00*/  ULEA UR11, UR4, UR11, 0x14 ;  /* 0x0000000b040b7291 */ /* 0x000fe2000f8ea0ff */
[----:B-123--:R-:W-:Y:S11]  /*3b10*/  @!P0 BRA `(.L_x_71) ;  /* 0x0000003800a48947 */ /* 0x00eff60003800000 */
.L_x_147:
[----:B------:R-:W-:Y:S01]  /*3b20*/  IADD3 R10, PT, PT, R10, 0x1, RZ ;  /* 0x000000010a0a7810 */ /* 0x000fe20007ffe0ff */
[----:B------:R-:W-:Y:S06]  /*3b30*/  BRA.U !UP4, `(.L_x_72) ;  /* 0x000000010cc07547 */ /* 0x000fec000b800000 */
[----:B------:R-:W-:Y:S01]  /*3b40*/  UPLOP3.LUT UP2, UPT, UPT, UPT, UPT, 0x40, 0x4 ;  /* 0x000000000004789c */ /* 0x000fe20003f4e870 */
[----:B------:R-:W-:Y:S01]  /*3b50*/  UMOV UR23, UR41 ;  /* 0x0000002900177c82 */ /* 0x000fe20008000000 */
[----:B------:R-:W-:Y:S01]  /*3b60*/  UMOV UR22, UR40 ;  /* 0x0000002800167c82 */ /* 0x000fe20008000000 */
[----:B------:R-:W-:-:S08]  /*3b70*/  UMOV UR10, UR24 ;  /* 0x00000018000a7c82 */ /* 0x000fd00008000000 */
.L_x_75:
[----:B------:R-:W-:Y:S02]  /*3b80*/  UIADD3 UR23, UPT, UPT, UR23, 0x1, URZ ;  /* 0x0000000117177890 */ /* 0x000fe4000fffe0ff */
[----:B--2---:R-:W-:Y:S02]  /*3b90*/  ULEA UR5, UR10, UR26, 0x3 ;  /* 0x0000001a0a057291 */ /* 0x004fe4000f8e18ff */
[----:B------:R-:W-:Y:S01]  /*3ba0*/  UISETP.NE.AND UP3, UPT, UR23, URZ, UPT ;  /* 0x000000ff1700728c */ /* 0x000fe2000bf65270 */
[----:B---3--:R-:W-:Y:S10]  /*3bb0*/  @P2 BRA `(.L_x_73) ;  /* 0x00000000000c2947 */ /* 0x008ff40003800000 */
[----:B-1----:R-:W-:Y:S04]  /*3bc0*/  SHF.L.U32 R2, R8, 0x1f, RZ ;  /* 0x0000001f08027819 */ /* 0x002fe800000006ff */
[----:B------:R-:W1:Y:S02]  /*3bd0*/  SYNCS.PHASECHK.TRANS64.TRYWAIT P0, [UR5], R2 ;  /* 0x00000002ff0075a7 */ /* 0x000e640008001105 */
[----:B-1----:R-:W-:Y:S05]  /*3be0*/  @!P0 BRA `(.L_x_74) ;  /* 0x0000003800888947 */ /* 0x002fea0003800000 */
.L_x_73:
[----:B------:R-:W-:Y:S01]  /*3bf0*/  UISETP.NE.AND UP0, UPT, UR22, 0x1, UPT ;  /* 0x000000011600788c */ /* 0x000fe2000bf05270 */
[----:B------:R-:W-:Y:S01]  /*3c00*/  PLOP3.LUT P2, PT, PT, PT, PT, 0x80, 0x8 ;  /* 0x000000000008781c */ /* 0x000fe20003f4f070 */
[----:B------:R-:W-:Y:S02]  /*3c10*/  UIADD3 UR4, UPT, UPT, UR10, 0x1, URZ ;  /* 0x000000010a047890 */ /* 0x000fe4000fffe0ff */
[----:B------:R-:W-:Y:S02]  /*3c20*/  UIADD3 UR25, UPT, UPT, UR5, 0x68, URZ ;  /* 0x0000006805197890 */ /* 0x000fe4000fffe0ff */
[----:B------:R-:W-:Y:S01]  /*3c30*/  UISETP.NE.AND UP1, UPT, UR4, 0xd, UPT ;  /* 0x0000000d0400788c */ /* 0x000fe2000bf25270 */
[----:B------:R-:W-:Y:S01]  /*3c40*/  PLOP3.LUT P0, PT, PT, PT, UP0, 0x80, 0x8 ;  /* 0x000000000008781c */ /* 0x000fe20003f0f008 */
[----:B------:R-:W-:Y:S02]  /*3c50*/  UIADD3 UR22, UPT, UPT, UR22, -0x1, URZ ;  /* 0xffffffff16167890 */ /* 0x000fe4000fffe0ff */
[----:B------:R-:W-:Y:S02]  /*3c60*/  USEL UR6, URZ, 0x1, UP1 ;  /* 0x00000001ff067887 */ /* 0x000fe40008800000 */
[----:B------:R-:W-:Y:S01]  /*3c70*/  USEL UR24, UR4, URZ, UP1 ;  /* 0x000000ff04187287 */ /* 0x000fe20008800000 */
[----:B------:R-:W-:Y:S01]  /*3c80*/  UMOV UR7, 0x40004040 ;  /* 0x4000404000077882 */ /* 0x000fe20000000000 */
[----:B------:R-:W-:Y:S02]  /*3c90*/  UMOV UR5, 0x40004040 ;  /* 0x4000404000057882 */ /* 0x000fe40000000000 */
[----:B------:R-:W-:Y:S01]  /*3ca0*/  @UP0 ULEA UR4, UR24, UR26, 0x3 ;  /* 0x0000001a18040291 */ /* 0x000fe2000f8e18ff */
[----:B------:R-:W-:Y:S01]  /*3cb0*/  LOP3.LUT R8, R8, UR6, RZ, 0x3c, !PT ;  /* 0x0000000608087c12 */ /* 0x000fe2000f8e3cff */
[----:B------:R-:W-:Y:S01]  /*3cc0*/  ULEA UR6, UR10, UR29, 0x9 ;  /* 0x0000001d0a067291 */ /* 0x000fe2000f8e48ff */
[----:B------:R-:W-:Y:S02]  /*3cd0*/  UMOV UR21, 0x40004040 ;  /* 0x4000404000157882 */ /* 0x000fe40000000000 */
[----:B-1----:R-:W-:Y:S01]  /*3ce0*/  @P0 SHF.L.U32 R0, R8, 0x1f, RZ ;  /* 0x0000001f08000819 */ /* 0x002fe200000006ff */
[----:B------:R-:W-:Y:S02]  /*3cf0*/  UIADD3 UR20, UPT, UPT, UR6, 0x2, URZ ;  /* 0x0000000206147890 */ /* 0x000fe4000fffe0ff */
[----:B------:R-:W-:Y:S01]  /*3d00*/  UIADD3 UR16, UPT, UPT, UR6, 0x4, URZ ;  /* 0x0000000406107890 */ /* 0x000fe2000fffe0ff */
[----:B------:R2:W3:Y:S01]  /*3d10*/  @P0 SYNCS.PHASECHK.TRANS64.TRYWAIT P2, [UR4], R0 ;  /* 0x00000000ff0005a7 */ /* 0x0004e20008041104 */
[----:B------:R-:W-:Y:S02]  /*3d20*/  ULEA UR4, UR10, UR28, 0x9 ;  /* 0x0000001c0a047291 */ /* 0x000fe4000f8e48ff */
[----:B------:R-:W-:Y:S02]  /*3d30*/  UIADD3 UR12, UPT, UPT, UR6, 0x6, URZ ;  /* 0x00000006060c7890 */ /* 0x000fe4000fffe0ff */
[----:B------:R-:W-:Y:S02]  /*3d40*/  UIADD3 UR18, UPT, UPT, UR4, 0x2, URZ ;  /* 0x0000000204127890 */ /* 0x000fe4000fffe0ff */
[----:B------:R-:W-:Y:S02]  /*3d50*/  UIADD3 UR14, UPT, UPT, UR4, 0x4, URZ ;  /* 0x00000004040e7890 */ /* 0x000fe4000fffe0ff */
[----:B------:R-:W-:Y:S01]  /*3d60*/  UIADD3 UR8, UPT, UPT, UR4, 0x6, URZ ;  /* 0x0000000604087890 */ /* 0x000fe2000fffe0ff */
[----:B------:R2:W-:Y:S01]  /*3d70*/  UTCQMMA gdesc[UR4], gdesc[UR6], tmem[UR11], tmem[UR38], idesc[UR39], UP2 ;  /* 0x00ff2606040075ea */ /* 0x0005e2000900030b */
[----:B------:R-:W-:Y:S01]  /*3d80*/  UPLOP3.LUT UP2, UPT, UPT, UPT, UPT, 0x80, 0x8 ;  /* 0x000000000008789c */ /* 0x000fe20003f4f070 */
[----:B------:R-:W-:Y:S01]  /*3d90*/  UMOV UR19, 0x40004040 ;  /* 0x4000404000137882 */ /* 0x000fe20000000000 */
[----:B------:R-:W-:Y:S01]  /*3da0*/  UMOV UR17, 0x40004040 ;  /* 0x4000404000117882 */ /* 0x000fe20000000000 */
[----:B------:R2:W-:Y:S01]  /*3db0*/  UTCQMMA gdesc[UR18], gdesc[UR20], tmem[UR11], tmem[UR36], idesc[UR37], UPT ;  /* 0x00ff2414120075ea */ /* 0x0005e2000b80030b */
[----:B------:R-:W-:Y:S01]  /*3dc0*/  UMOV UR15, 0x40004040 ;  /* 0x40004040000f7882 */ /* 0x000fe20000000000 */
[----:B------:R-:W-:Y:S01]  /*3dd0*/  UMOV UR13, 0x40004040 ;  /* 0x40004040000d7882 */ /* 0x000fe20000000000 */
[----:B------:R-:W-:Y:S01]  /*3de0*/  UMOV UR9, 0x40004040 ;  /* 0x4000404000097882 */ /* 0x000fe20000000000 */
[----:B------:R2:W-:Y:S01]  /*3df0*/  UTCQMMA gdesc[UR14], gdesc[UR16], tmem[UR11], tmem[UR34], idesc[UR35], UPT ;  /* 0x00ff22100e0075ea */ /* 0x0005e2000b80030b */
[----:B------:R2:W-:Y:S01]  /*3e00*/  UTCQMMA gdesc[UR8], gdesc[UR12], tmem[UR11], tmem[UR32], idesc[UR33], UPT ;  /* 0x00ff200c080075ea */ /* 0x0005e2000b80030b */
[----:B------:R2:W-:Y:S01]  /*3e10*/  UTCBAR.MULTICAST [UR25], URZ, UR27 ;  /* 0x000000ff190073e9 */ /* 0x0005e2000800081b */
[----:B------:R-:W-:Y:S01]  /*3e20*/  UMOV UR10, UR24 ;  /* 0x00000018000a7c82 */ /* 0x000fe20008000000 */
[----:B------:R-:W-:Y:S05]  /*3e30*/  BRA.U UP3, `(.L_x_75) ;  /* 0xfffffffd03507547 */ /* 0x000fea000b83ffff */
.L_x_72:
[----:B--2---:R-:W-:Y:S01]  /*3e40*/  UIADD3 UR4, UPT, UPT, UR30, 0x1, URZ ;  /* 0x000000011e047890 */ /* 0x004fe2000fffe0ff */
[C---:B------:R-:W-:Y:S01]  /*3e50*/  ISETP.NE.AND P0, PT, R10.reuse, 0x2, PT ;  /* 0x000000020a00780c */ /* 0x040fe20003f05270 */
[----:B------:R-:W-:Y:S02]  /*3e60*/  UIADD3 UR5, UPT, UPT, UR31, 0x110, URZ ;  /* 0x000001101f057890 */ /* 0x000fe4000fffe0ff */
[----:B------:R-:W-:Y:S01]  /*3e70*/  UISETP.NE.AND UP0, UPT, UR4, 0x4, UPT ;  /* 0x000000040400788c */ /* 0x000fe2000bf05270 */
[----:B-1----:R-:W-:Y:S02]  /*3e80*/  SEL R0, RZ, 0x1, P0 ;  /* 0x00000001ff007807 */ /* 0x002fe40000000000 */
[----:B------:R-:W-:Y:S01]  /*3e90*/  SEL R10, R10, RZ, P0 ;  /* 0x000000ff0a0a7207 */ /* 0x000fe20000000000 */
[----:B------:R-:W-:Y:S01]  /*3ea0*/  USEL UR6, URZ, 0x1, UP0 ;  /* 0x00000001ff067887 */ /* 0x000fe20008000000 */
[----:B------:R-:W-:Y:S01]  /*3eb0*/  LOP3.LUT R9, R9, R0, RZ, 0x3c, !PT ;  /* 0x0000000009097212 */ /* 0x000fe200078e3cff */
[----:B------:R-:W-:Y:S01]  /*3ec0*/  USEL UR30, UR4, URZ, UP0 ;  /* 0x000000ff041e7287 */ /* 0x000fe20008000000 */
[----:B------:R1:W-:Y:S03]  /*3ed0*/  UTCBAR [UR5], URZ ;  /* 0x000000ff050073e9 */ /* 0x0003e600080000ff */
[----:B------:R-:W-:Y:S01]  /*3ee0*/  LOP3.LUT R11, R11, UR6, RZ, 0x3c, !PT ;  /* 0x000000060b0b7c12 */ /* 0x000fe2000f8e3cff */
[----:B------:R-:W-:Y:S07]  /*3ef0*/  @P1 BRA `(.L_x_76) ;  /* 0xfffffff800881947 */ /* 0x000fee000383ffff */
[----:B------:R-:W2:Y:S01]  /*3f00*/  S2UR UR8, SR_CgaCtaId ;  /* 0x00000000000879c3 */ /* 0x000ea20000008800 */
[----:B------:R-:W-:Y:S01]  /*3f10*/  ELECT P0, URZ, PT ;  /* 0x0000000000ff782f */ /* 0x000fe20003800000 */
[----:B------:R-:W-:Y:S01]  /*3f20*/  IMAD.MOV.U32 R0, RZ, RZ, 0x1 ;  /* 0x00000001ff007424 */ /* 0x000fe200078e00ff */
[----:B------:R-:W-:Y:S01]  /*3f30*/  UIADD3 UR26, UPT, UPT, UR26, 0x130, URZ ;  /* 0x000001301a1a7890 */ /* 0x000fe2000fffe0ff */
[----:B------:R-:W-:Y:S01]  /*3f40*/  SHF.L.U32 R2, R11, 0x1f, RZ ;  /* 0x0000001f0b027819 */ /* 0x000fe200000006ff */
[----:B------:R-:W-:-:S03]  /*3f50*/  UMOV UR4, 0x40 ;  /* 0x0000004000047882 */ /* 0x000fc60000000000 */
[----:B------:R-:W-:Y:S01]  /*3f60*/  UVIRTCOUNT.DEALLOC.SMPOOL 0x80 ;  /* 0x000000800000784c */ /* 0x000fe20000000000 */
[----:B--2---:R-:W-:Y:S02]  /*3f70*/  ULEA UR8, UR8, UR4, 0x18 ;  /* 0x0000000408087291 */ /* 0x004fe4000f8ec0ff */
[----:B------:R-:W-:-:S07]  /*3f80*/  ULEA UR4, UR30, UR26, 0x3 ;  /* 0x0000001a1e047291 */ /* 0x000fce000f8e18ff */
[----:B------:R2:W-:Y:S02]  /*3f90*/  @P0 STS.U8 [UR8+0x1c], R0 ;  /* 0x00001c00ff000988 */ /* 0x0005e40008000008 */
[----:B------:R-:W4:Y:S02]  /*3fa0*/  SYNCS.PHASECHK.TRANS64.TRYWAIT P0, [UR4], R2 ;  /* 0x00000002ff0075a7 */ /* 0x000f240008001104 */
[----:B--2-4-:R-:W-:Y:S05]  /*3fb0*/  @!P0 BRA `(.L_x_77) ;  /* 0x0000003400ac8947 */ /* 0x014fea0003800000 */
.L_x_150:
[----:B------:R-:W-:-:S04]  /*3fc0*/  UIADD3 UR4, UPT, UPT, UR30, 0x1, URZ ;  /* 0x000000011e047890 */ /* 0x000fc8000fffe0ff */
[----:B------:R-:W-:-:S04]  /*3fd0*/  UISETP.NE.AND UP0, UPT, UR4, 0x4, UPT ;  /* 0x000000040400788c */ /* 0x000fc8000bf05270 */
[----:B------:R-:W-:Y:S02]  /*3fe0*/  USEL UR6, URZ, 0x1, UP0 ;  /* 0x00000001ff067887 */ /* 0x000fe40008000000 */
[----:B------:R-:W-:-:S04]  /*3ff0*/  USEL UR4, UR4, URZ, UP0 ;  /* 0x000000ff04047287 */ /* 0x000fc80008000000 */
[----:B-1----:R-:W-:Y:S01]  /*4000*/  ULEA UR5, UR4, UR26, 0x3 ;  /* 0x0000001a04057291 */ /* 0x002fe2000f8e18ff */
[----:B--2---:R-:W-:-:S04]  /*4010*/  LOP3.LUT R2, R11, UR6, RZ, 0x3c, !PT ;  /* 0x000000060b027c12 */ /* 0x004fc8000f8e3cff */
[----:B------:R-:W-:-:S04]  /*4020*/  SHF.L.U32 R3, R2, 0x1f, RZ ;  /* 0x0000001f02037819 */ /* 0x000fc800000006ff */
[----:B------:R-:W1:Y:S02]  /*4030*/  SYNCS.PHASECHK.TRANS64.TRYWAIT P0, [UR5], R3 ;  /* 0x00000003ff0075a7 */ /* 0x000e640008001105 */
[----:B-1----:R-:W-:Y:S05]  /*4040*/  @!P0 BRA `(.L_x_78) ;  /* 0x0000003400a08947 */ /* 0x002fea0003800000 */
.L_x_152:
        /* <DEDUP_REMOVED lines=9> */
.L_x_154:
[----:B------:R-:W-:-:S04]  /*40e0*/  UIADD3 UR4, UPT, UPT, UR4, 0x1, URZ ;  /* 0x0000000104047890 */ /* 0x000fc8000fffe0ff */
[----:B------:R-:W-:-:S04]  /*40f0*/  UISETP.NE.AND UP0, UPT, UR4, 0x4, UPT ;  /* 0x000000040400788c */ /* 0x000fc8000bf05270 */
[----:B------:R-:W-:Y:S02]  /*4100*/  USEL UR5, URZ, 0x1, UP0 ;  /* 0x00000001ff057887 */ /* 0x000fe40008000000 */
[----:B------:R-:W-:-:S04]  /*4110*/  USEL UR4, UR4, URZ, UP0 ;  /* 0x000000ff04047287 */ /* 0x000fc80008000000 */
[----:B------:R-:W-:Y:S01]  /*4120*/  ULEA UR4, UR4, UR26, 0x3 ;  /* 0x0000001a04047291 */ /* 0x000fe2000f8e18ff */
[----:B------:R-:W-:-:S04]  /*4130*/  LOP3.LUT R2, R2, UR5, RZ, 0x3c, !PT ;  /* 0x0000000502027c12 */ /* 0x000fc8000f8e3cff */
[----:B------:R-:W-:-:S04]  /*4140*/  SHF.L.U32 R2, R2, 0x1f, RZ ;  /* 0x0000001f02027819 */ /* 0x000fc800000006ff */
[----:B------:R-:W2:Y:S02]  /*4150*/  SYNCS.PHASECHK.TRANS64.TRYWAIT P0, [UR4], R2 ;  /* 0x00000002ff0075a7 */ /* 0x000ea40008001104 */
[----:B--2---:R-:W-:Y:S05]  /*4160*/  @!P0 BRA `(.L_x_80) ;  /* 0x0000003400888947 */ /* 0x004fea0003800000 */
.L_x_156:
[----:B------:R-:W-:Y:S01]  /*4170*/  NOP ;  /* 0x0000000000007918 */ /* 0x000fe20000000000 */
[----:B-1----:R-:W1:Y:S01]  /*4180*/  LDS R0, [UR8+0x14] ;  /* 0x00001408ff007984 */ /* 0x002e620008000800 */
[----:B------:R-:W-:Y:S01]  /*4190*/  ULOP3.LUT UR4, UR42, 0xffff, URZ, 0xc0, !UPT ;  /* 0x0000ffff2a047892 */ /* 0x000fe2000f8ec0ff */
[----:B------:R-:W-:Y:S01]  /*41a0*/  UMOV UR5, 0xffff ;  /* 0x0000ffff00057882 */ /* 0x000fe20000000000 */
[----:B------:R-:W-:Y:S02]  /*41b0*/  UMOV UR6, 0x1 ;  /* 0x0000000100067882 */ /* 0x000fe40000000000 */
[----:B------:R-:W-:-:S04]  /*41c0*/  USHF.R.U32.HI UR4, URZ, 0x5, UR4 ;  /* 0x00000005ff047899 */ /* 0x000fc80008011604 */
[----:B------:R-:W-:Y:S02]  /*41d0*/  USHF.L.U32 UR5, UR5, UR4, URZ ;  /* 0x0000000405057299 */ /* 0x000fe400080006ff */
[----:B------:R-:W-:-:S04]  /*41e0*/  USHF.L.U32 UR4, UR6, UR4, URZ ;  /* 0x0000000406047299 */ /* 0x000fc800080006ff */
[----:B-1----:R-:W-:-:S04]  /*41f0*/  LOP3.LUT R0, R0, UR5, RZ, 0xc0, !PT ;  /* 0x0000000500007c12 */ /* 0x002fc8000f8ec0ff */
[----:B------:R-:W-:-:S13]  /*4200*/  ISETP.NE.AND P0, PT, R0, UR5, PT ;  /* 0x0000000500007c0c */ /* 0x000fda000bf05270 */
[----:B------:R-:W-:Y:S05]  /*4210*/  @P0 BRA `(.L_x_81) ;  /* 0x0000000000580947 */ /* 0x000fea0003800000 */
[----:B------:R-:W1:Y:S02]  /*4220*/  LDS R0, [UR8+0x18] ;  /* 0x00001808ff007984 */ /* 0x000e640008000800 */
[----:B-1----:R-:W-:-:S04]  /*4230*/  LOP3.LUT R0, R0, UR4, RZ, 0xc0, !PT ;  /* 0x0000000400007c12 */ /* 0x002fc8000f8ec0ff */
[----:B------:R-:W-:-:S13]  /*4240*/  ISETP.NE.AND P0, PT, R0, UR4, PT ;  /* 0x0000000400007c0c */ /* 0x000fda000bf05270 */
[----:B------:R-:W-:Y:S05]  /*4250*/  @P0 BRA `(.L_x_82) ;  /* 0x00000000003c0947 */ /* 0x000fea0003800000 */
[----:B------:R-:W1:Y:S01]  /*4260*/  S2R R2, SR_LANEID ;  /* 0x0000000000027919 */ /* 0x000e620000000000 */
[----:B------:R-:W-:-:S06]  /*4270*/  ULOP3.LUT UR5, URZ, UR5, URZ, 0x33, !UPT ;  /* 0x00000005ff057292 */ /* 0x000fcc000f8e33ff */
[----:B------:R-:W-:-:S04]  /*4280*/  IMAD.U32 R0, RZ, RZ, UR5 ;  /* 0x00000005ff007e24 */ /* 0x000fc8000f8e00ff */
[----:B------:R2:W4:Y:S02]  /*4290*/  REDUX UR7, R0 ;  /* 0x00000000000773c4 */ /* 0x0005240000000000 */
[----:B------:R1:W-:Y:S01]  /*42a0*/  UTCATOMSWS.AND URZ, UR5 ;  /* 0x0000000500ff79e3 */ /* 0x0003e20008000000 */
[----:B--2---:R-:W-:Y:S01]  /*42b0*/  LOP3.LUT R0, RZ, UR4, RZ, 0x33, !PT ;  /* 0x00000004ff007c12 */ /* 0x004fe2000f8e33ff */
[----:B------:R-:W-:Y:S02]  /*42c0*/  VOTEU.ANY UR4, UPT, PT ;  /* 0x0000000000047886 */ /* 0x000fe400038e0100 */
[----:B------:R-:W-:Y:S02]  /*42d0*/  UFLO.U32 UR4, UR4 ;  /* 0x00000004000472bd */ /* 0x000fe400080e0000 */
[----:B------:R-:W2:Y:S04]  /*42e0*/  REDUX UR6, R0 ;  /* 0x00000000000673c4 */ /* 0x000ea80000000000 */
[----:B-1----:R-:W-:-:S02]  /*42f0*/  ISETP.EQ.U32.AND P0, PT, R2, UR4, PT ;  /* 0x0000000402007c0c */ /* 0x002fc4000bf02070 */
[----:B----4-:R-:W-:-:S11]  /*4300*/  MOV R2, UR7 ;  /* 0x0000000700027c02 */ /* 0x010fd60008000f00 */
[----:B------:R1:W-:Y:S01]  /*4310*/  @P0 ATOMS.AND RZ, [UR8+0x14], R2 ;  /* 0x00001402ffff098c */ /* 0x0003e2000a800008 */
[----:B--2---:R-:W-:-:S05]  /*4320*/  IMAD.U32 R0, RZ, RZ, UR6 ;  /* 0x00000006ff007e24 */ /* 0x004fca000f8e00ff */
[----:B------:R1:W-:Y:S01]  /*4330*/  @P0 ATOMS.AND RZ, [UR8+0x18], R0 ;  /* 0x00001800ffff098c */ /* 0x0003e2000a800008 */
[----:B------:R-:W-:Y:S05]  /*4340*/  BRA `(.L_x_83) ;  /* 0x0000000000147947 */ /* 0x000fea0003800000 */
.L_x_82:
[----:B------:R-:W-:Y:S02]  /*4350*/  MOV R2, 0x4370 ;  /* 0x0000437000027802 */ /* 0x000fe40000000f00 */
[----:B---3-5:R-:W-:Y:S05]  /*4360*/  CALL.REL.NOINC `($__internal_0_$__cuda_sm10x_tcgen05_guardrail_trap_col_being_dealloced_not_returned_by_alloc) ;  /* 0x0000003400a47944 */ /* 0x028fea0003c00000 */
[----:B------:R-:W-:Y:S05]  /*4370*/  BRA `(.L_x_83) ;  /* 0x0000000000087947 */ /* 0x000fea0003800000 */
.L_x_81:
[----:B------:R-:W-:Y:S02]  /*4380*/  MOV R2, 0x43a0 ;  /* 0x000043a000027802 */ /* 0x000fe40000000f00 */
[----:B---3-5:R-:W-:Y:S05]  /*4390*/  CALL.REL.NOINC `($__internal_2_$__cuda_sm10x_tcgen05_guardrail_trap_unallocated_columns_being_dealloced) ;  /* 0x0000003400b07944 */ /* 0x028fea0003c00000 */
.L_x_83:
[----:B------:R-:W-:Y:S01]  /*43a0*/  NOP ;  /* 0x0000000000007918 */ /* 0x000fe20000000000 */
[----:B------:R-:W-:Y:S05]  /*43b0*/  EXIT ;  /* 0x000000000000794d */ /* 0x000fea0003800000 */
.L_x_65:
[----:B------:R-:W-:-:S09]  /*43c0*/  UISETP.NE.OR UP0, UPT, UR22, 0x3, !UP3 ;  /* 0x000000031600788c */ /* 0x000fd2000df05670 */
[----:B------:R-:W-:Y:S05]  /*43d0*/  BRA.U UP0, `(.L_x_84) ;  /* 0x0000000d00087547 */ /* 0x000fea000b800000 */
[----:B------:R-:W1:Y:S01]  /*43e0*/  LDCU UR26, c[0x0][0x370] ;  /* 0x00006e00ff1a77ac */ /* 0x000e620008000800 */
[----:B------:R-:W2:Y:S01]  /*43f0*/  LDC.64 R16, c[0x0][0x348] ;  /* 0x0000d200ff107b82 */ /* 0x000ea20000000a00 */
[----:B------:R-:W-:Y:S02]  /*4400*/  HFMA2 R13, -RZ, RZ, 0, 0 ;  /* 0x00000000ff0d7431 */ /* 0x000fe400000001ff */
[----:B------:R-:W-:Y:S01]  /*4410*/  IMAD.MOV.U32 R15, RZ, RZ, 0x1 ;  /* 0x00000001ff0f7424 */ /* 0x000fe200078e00ff */
[----:B------:R-:W1:Y:S01]  /*4420*/  LDCU.128 UR28, c[0x0][0xb10] ;  /* 0x00016200ff1c77ac */ /* 0x000e620008000c00 */
[----:B------:R-:W-:Y:S01]  /*4430*/  IMAD.MOV.U32 R14, RZ, RZ, RZ ;  /* 0x000000ffff0e7224 */ /* 0x000fe200078e00ff */
[----:B------:R-:W-:Y:S01]  /*4440*/  MOV R12, 0x1000 ;  /* 0x00001000000c7802 */ /* 0x000fe20000000f00 */
[----:B------:R-:W3:Y:S01]  /*4450*/  LDCU UR25, c[0x0][0x374] ;  /* 0x00006e80ff1977ac */ /* 0x000ee20008000800 */
[----:B------:R-:W4:Y:S01]  /*4460*/  LDC.64 R2, c[0x0][0x888] ;  /* 0x00022200ff027b82 */ /* 0x000f220000000a00 */
[----:B------:R-:W3:Y:S01]  /*4470*/  LDCU UR16, c[0x0][0xb0c] ;  /* 0x00016180ff1077ac */ /* 0x000ee20008000800 */
[----:B------:R-:W2:Y:S06]  /*4480*/  LDCU UR35, c[0x0][0xb20] ;  /* 0x00016400ff2377ac */ /* 0x000eac0008000800 */
[----:B------:R-:W4:Y:S01]  /*4490*/  LDC.64 R4, c[0x0][0x890] ;  /* 0x00022400ff047b82 */ /* 0x000f220000000a00 */
[----:B------:R-:W2:Y:S01]  /*44a0*/  LDCU UR4, c[0x0][0xb30] ;  /* 0x00016600ff0477ac */ /* 0x000ea20008000800 */
[----:B------:R-:W-:Y:S01]  /*44b0*/  UMOV UR17, 0x400 ;  /* 0x0000040000117882 */ /* 0x000fe20000000000 */
[----:B-1----:R-:W-:-:S02]  /*44c0*/  UIMAD.WIDE.U32 UR32, UR26, UR28, URZ ;  /* 0x0000001c1a2072a5 */ /* 0x002fc4000f8e00ff */
[----:B---3--:R-:W-:Y:S02]  /*44d0*/  UIMAD.WIDE.U32 UR6, UR25, UR31, URZ ;  /* 0x0000001f190672a5 */ /* 0x008fe4000f8e00ff */
[----:B------:R-:W-:Y:S02]  /*44e0*/  ULEA UR17, UR48, UR17, 0x18 ;  /* 0x0000001130117291 */ /* 0x000fe4000f8ec0ff */
[----:B------:R-:W-:Y:S02]  /*44f0*/  UPLOP3.LUT UP3, UPT, UPT, UPT, UPT, 0x40, 0x4 ;  /* 0x000000000004789c */ /* 0x000fe40003f6e870 */
[----:B------:R-:W-:Y:S01]  /*4500*/  UIADD3 UR5, UPT, UPT, UR17, 0xd0, URZ ;  /* 0x000000d011057890 */ /* 0x000fe2000fffe0ff */
[----:B------:R-:W-:Y:S01]  /*4510*/  UMOV UR32, UR33 ;  /* 0x0000002100207c82 */ /* 0x000fe20008000000 */
[----:B------:R-:W-:Y:S01]  /*4520*/  UMOV UR27, UR7 ;  /* 0x00000007001b7c82 */ /* 0x000fe20008000000 */
[----:B------:R-:W-:Y:S02]  /*4530*/  UISETP.GE.AND UP0, UPT, UR40, 0x1, UPT ;  /* 0x000000012800788c */ /* 0x000fe4000bf06270 */
[----:B------:R-:W-:Y:S01]  /*4540*/  UISETP.NE.AND UP4, UPT, UR40, 0x1, UPT ;  /* 0x000000012800788c */ /* 0x000fe2000bf85270 */
[----:B------:R-:W1:Y:S01]  /*4550*/  LDCU.64 UR14, c[0x0][0xb28] ;  /* 0x00016500ff0e77ac */ /* 0x000e620008000a00 */
[----:B------:R-:W-:-:S02]  /*4560*/  UISETP.NE.AND UP6, UPT, UR16, 0x1, UPT ;  /* 0x000000011000788c */ /* 0x000fc4000bfc5270 */
[----:B------:R-:W-:Y:S02]  /*4570*/  UISETP.NE.AND UP5, UPT, UR30, 0x1, UPT ;  /* 0x000000011e00788c */ /* 0x000fe4000bfa5270 */
[----:B------:R-:W-:Y:S02]  /*4580*/  UPRMT UR48, UR48, 0x654, UR5 ;  /* 0x0000065430307896 */ /* 0x000fe40008000005 */
[----:B------:R-:W-:Y:S02]  /*4590*/  USHF.R.U32.HI UR32, URZ, UR29, UR32 ;  /* 0x0000001dff207299 */ /* 0x000fe40008011620 */
[----:B--2---:R-:W-:Y:S02]  /*45a0*/  USHF.R.U32.HI UR27, URZ, UR35, UR27 ;  /* 0x00000023ff1b7299 */ /* 0x004fe4000801161b */
[----:B------:R-:W-:-:S11]  /*45b0*/  UISETP.NE.AND UP2, UPT, UR4, 0x1, UPT ;  /* 0x000000010400788c */ /* 0x000fd6000bf45270 */
.L_x_92:
[C---:B------:R-:W-:Y:S02]  /*45c0*/  LEA R7, R14.reuse, UR17, 0x3 ;  /* 0x000000110e077c11 */ /* 0x040fe4000f8e18ff */
[----:B------:R-:W-:Y:S02]  /*45d0*/  SHF.L.U32 R0, R13, 0x1f, RZ ;  /* 0x0000001f0d007819 */ /* 0x000fe400000006ff */
[----:B------:R-:W-:Y:S02]  /*45e0*/  LEA R8, R14, UR17, 0x4 ;  /* 0x000000110e087c11 */ /* 0x000fe4000f8e20ff */
[----:B--2---:R-:W2:Y:S02]  /*45f0*/  SYNCS.PHASECHK.TRANS64.TRYWAIT P0, [R7+URZ+0xf0], R0 ;  /* 0x0000f000070075a7 */ /* 0x004ea400080011ff */
[----:B--2---:R-:W-:Y:S05]  /*4600*/  @!P0 BRA `(.L_x_85) ;  /* 0x0000003000788947 */ /* 0x004fea0003800000 */
.L_x_157:
[----:B------:R-:W3:Y:S01]  /*4610*/  LDS.128 R8, [R8+0x180] ;  /* 0x0001800008087984 */ /* 0x000ee20000000c00 */
[----:B------:R-:W-:Y:S01]  /*4620*/  UISETP.GE.AND UP0, UPT, UR40, 0x1, UPT ;  /* 0x000000012800788c */ /* 0x000fe2000bf06270 */
[----:B------:R-:W-:Y:S01]  /*4630*/  @!PT LDS RZ, [RZ] ;  /* 0x00000000fffff984 */ /* 0x000fe20000000800 */
[----:B------:R-:W-:Y:S01]  /*4640*/  @!PT LDS RZ, [RZ] ;  /* 0x00000000fffff984 */ /* 0x000fe20000000800 */
[----:B------:R-:W-:Y:S01]  /*4650*/  @!PT LDS RZ, [RZ] ;  /* 0x00000000fffff984 */ /* 0x000fe20000000800 */
[----:B------:R-:W-:Y:S01]  /*4660*/  @!PT LDS RZ, [RZ] ;  /* 0x00000000fffff984 */ /* 0x000fe20000000800 */
[----:B------:R1:W-:Y:S06]  /*4670*/  MEMBAR.ALL.CTA ;  /* 0x0000000000007992 */ /* 0x0003ec0000008000 */
[----:B-1----:R-:W1:Y:S01]  /*4680*/  FENCE.VIEW.ASYNC.S ;  /* 0x00000000000073c6 */ /* 0x002e620000000000 */
[----:B---3--:R-:W-:Y:S11]  /*4690*/  LOP3.LUT P0, RZ, R10, 0x1, RZ, 0xc0, !PT ;  /* 0x000000010aff7812 */ /* 0x008ff6000780c0ff */
[----:B------:R-:W-:Y:S02]  /*46a0*/  @!UPT UIADD3 URZ, UPT, UPT, URZ, URZ, URZ ;  /* 0x000000fffffff290 */ /* 0x000fe4000fffe0ff */
[----:B-1----:R-:W-:Y:S01]  /*46b0*/  VOTEU.ANY UP1, P0 ;  /* 0x0000000000ff7886 */ /* 0x002fe20000020100 */
[----:B------:R-:W-:Y:S11]  /*46c0*/  PLOP3.LUT P0, PT, PT, PT, UP1, 0x80, 0x8 ;  /* 0x000000000008781c */ /* 0x000ff60003f0f018 */
[----:B------:R-:W-:Y:S02]  /*46d0*/  @!UPT UIADD3 URZ, UPT, UPT, URZ, URZ, URZ ;  /* 0x000000fffffff290 */ /* 0x000fe4000fffe0ff */
[----:B--2---:R-:W-:Y:S02]  /*46e0*/  @P0 SHF.R.U32.HI R0, RZ, 0x10, R9 ;  /* 0x00000010ff000819 */ /* 0x004fe40000011609 */
[----:B------:R-:W-:Y:S02]  /*46f0*/  @P0 MOV R6, R8 ;  /* 0x0000000800060202 */ /* 0x000fe40000000f00 */
[----:B------:R-:W-:Y:S01]  /*4700*/  @P0 R2UR UR4, R0 ;  /* 0x00000000000402ca */ /* 0x000fe200000e0000 */
[----:B------:R-:W-:Y:S01]  /*4710*/  VIADD R0, R7, 0x100 ;  /* 0x0000010007007836 */ /* 0x000fe20000000000 */
[----:B------:R-:W-:Y:S02]  /*4720*/  @P0 LOP3.LUT R8, R9, 0xffff, RZ, 0xc0, !PT ;  /* 0x0000ffff09080812 */ /* 0x000fe400078ec0ff */
[----:B------:R-:W-:Y:S02]  /*4730*/  @P0 R2UR UR6, R6 ;  /* 0x00000000060602ca */ /* 0x000fe400000e0000 */
[----:B------:R-:W-:Y:S02]  /*4740*/  PRMT R0, RZ, 0x654, R0 ;  /* 0x00000654ff007816 */ /* 0x000fe40000000000 */
[----:B------:R-:W-:Y:S02]  /*4750*/  @P0 R2UR UR5, R8 ;  /* 0x00000000080502ca */ /* 0x000fe400000e0000 */
[----:B------:R1:W-:Y:S03]  /*4760*/  SYNCS.ARRIVE.TRANS64.RED.A1T0 RZ, [R0+URZ], RZ ;  /* 0x000000ff00ff79a7 */ /* 0x0003e600081004ff */
[----:B------:R-:W-:Y:S04]  /*4770*/  @UP1 UMOV UR24, UR4 ;  /* 0x0000000400181c82 */ /* 0x000fe80008000000 */
[----:B------:R-:W-:Y:S04]  /*4780*/  @UP1 UMOV UR13, UR6 ;  /* 0x00000006000d1c82 */ /* 0x000fe80008000000 */
[----:B------:R-:W-:Y:S01]  /*4790*/  @UP1 UMOV UR7, UR5 ;  /* 0x0000000500071c82 */ /* 0x000fe20008000000 */
[----:B------:R-:W-:Y:S05]  /*47a0*/  BRA.U !UP0, `(.L_x_86) ;  /* 0x0000000108a47547 */ /* 0x000fea000b800000 */
[----:B------:R-:W-:Y:S02]  /*47b0*/  UIMAD.WIDE.U32 UR10, UR7, UR31, URZ ;  /* 0x0000001f070a72a5 */ /* 0x000fe4000f8e00ff */
[----:B------:R-:W-:Y:S02]  /*47c0*/  UIMAD.WIDE.U32 UR18, UR13, UR28, URZ ;  /* 0x0000001c0d1272a5 */ /* 0x000fe4000f8e00ff */
[----:B------:R-:W-:Y:S02]  /*47d0*/  USEL UR4, UR25, UR27, !UP5 ;  /* 0x0000001b19047287 */ /* 0x000fe4000e800000 */
[----:B------:R-:W-:Y:S02]  /*47e0*/  USEL UR8, UR26, UR32, !UP6 ;  /* 0x000000201a087287 */ /* 0x000fe4000f000000 */
[----:B------:R-:W-:Y:S02]  /*47f0*/  UIMAD.WIDE.U32 UR20, UR4, UR14, URZ ;  /* 0x0000000e041472a5 */ /* 0x000fe4000f8e00ff */
[----:B------:R-:W-:Y:S01]  /*4800*/  UIMAD.WIDE.U32 UR22, UR8, UR14, URZ ;  /* 0x0000000e081672a5 */ /* 0x000fe2000f8e00ff */
[----:B------:R-:W-:Y:S02]  /*4810*/  UMOV UR5, UR11 ;  /* 0x0000000b00057c82 */ /* 0x000fe40008000000 */
[----:B------:R-:W-:Y:S03]  /*4820*/  USHF.R.U32.HI UR6, URZ, UR35, UR5 ;  /* 0x00000023ff067299 */ /* 0x000fe60008011605 */
[----:B------:R-:W-:Y:S01]  /*4830*/  UMOV UR5, UR19 ;  /* 0x0000001300057c82 */ /* 0x000fe20008000000 */
[----:B------:R-:W-:Y:S02]  /*4840*/  USEL UR6, UR7, UR6, !UP5 ;  /* 0x0000000607067287 */ /* 0x000fe4000e800000 */
[----:B------:R-:W-:Y:S02]  /*4850*/  USHF.R.U32.HI UR9, URZ, UR29, UR5 ;  /* 0x0000001dff097299 */ /* 0x000fe40008011605 */
[----:B------:R-:W-:Y:S01]  /*4860*/  UIMAD.WIDE.U32 UR10, UR6, UR14, URZ ;  /* 0x0000000e060a72a5 */ /* 0x000fe2000f8e00ff */
[----:B------:R-:W-:Y:S02]  /*4870*/  UMOV UR5, UR21 ;  /* 0x0000001500057c82 */ /* 0x000fe40008000000 */
[----:B------:R-:W-:Y:S03]  /*4880*/  @UP4 USHF.R.U32.HI UR4, URZ, UR15, UR5 ;  /* 0x0000000fff044299 */ /* 0x000fe60008011605 */
[----:B------:R-:W-:Y:S01]  /*4890*/  UMOV UR5, UR23 ;  /* 0x0000001700057c82 */ /* 0x000fe20008000000 */
[----:B------:R-:W-:Y:S02]  /*48a0*/  UIMAD UR4, UR40, UR4, URZ ;  /* 0x00000004280472a4 */ /* 0x000fe4000f8e02ff */
[----:B------:R-:W-:Y:S02]  /*48b0*/  @UP4 USHF.R.U32.HI UR8, URZ, UR15, UR5 ;  /* 0x0000000fff084299 */ /* 0x000fe40008011605 */
[----:B------:R-:W-:Y:S02]  /*48c0*/  USEL UR5, UR13, UR9, !UP6 ;  /* 0x000000090d057287 */ /* 0x000fe4000f000000 */
[----:B------:R-:W-:Y:S02]  /*48d0*/  UIMAD UR9, UR40, UR8, URZ ;  /* 0x00000008280972a4 */ /* 0x000fe4000f8e02ff */
[----:B------:R-:W-:Y:S03]  /*48e0*/  UISETP.GE.AND UP0, UPT, UR6, UR4, UPT ;  /* 0x000000040600728c */ /* 0x000fe6000bf06270 */
[----:B------:R-:W-:Y:S01]  /*48f0*/  UMOV UR4, UR11 ;  /* 0x0000000b00047c82 */ /* 0x000fe20008000000 */
[----:B------:R-:W-:Y:S02]  /*4900*/  UISETP.GE.OR UP0, UPT, UR5, UR9, UP0 ;  /* 0x000000090500728c */ /* 0x000fe40008706670 */
[----:B------:R-:W-:Y:S02]  /*4910*/  USHF.R.U32.HI UR4, URZ, UR15, UR4 ;  /* 0x0000000fff047299 */ /* 0x000fe40008011604 */
[----:B------:R-:W-:Y:S02]  /*4920*/  UIMAD.WIDE.U32 UR10, UR5, UR14, URZ ;  /* 0x0000000e050a72a5 */ /* 0x000fe4000f8e00ff */
[----:B------:R-:W-:Y:S04]  /*4930*/  USEL UR12, UR6, UR4, !UP4 ;  /* 0x00000004060c7287 */ /* 0x000fe8000e000000 */
[----:B------:R-:W-:Y:S01]  /*4940*/  UIADD3 UR9, UPT, UPT, -UR12, URZ, URZ ;  /* 0x000000ff0c097290 */ /* 0x000fe2000fffe1ff */
[----:B------:R-:W-:Y:S02]  /*4950*/  @!UP0 UMOV UR4, UR11 ;  /* 0x0000000b00048c82 */ /* 0x000fe40008000000 */
[----:B------:R-:W-:Y:S02]  /*4960*/  @!UP0 USHF.R.U32.HI UR4, URZ, UR15, UR4 ;  /* 0x0000000fff048299 */ /* 0x000fe40008011604 */
[----:B------:R-:W-:Y:S02]  /*4970*/  UIMAD UR9, UR40, UR9, UR6 ;  /* 0x00000009280972a4 */ /* 0x000fe4000f8e0206 */
[----:B------:R-:W-:Y:S04]  /*4980*/  @!UP0 USEL UR4, UR5, UR4, !UP4 ;  /* 0x0000000405048287 */ /* 0x000fe8000e000000 */
[----:B------:R-:W-:Y:S02]  /*4990*/  @!UP0 UIMAD UR9, UR8, UR9, UR4 ;  /* 0x00000009080982a4 */ /* 0x000fe4000f8e0204 */
[----:B------:R-:W-:Y:S02]  /*49a0*/  @!UP0 UIADD3 UR10, UPT, UPT, UR12, -UR4, URZ ;  /* 0x800000040c0a8290 */ /* 0x000fe4000fffe0ff */
[----:B------:R-:W-:Y:S02]  /*49b0*/  UIADD3 UR4, UPT, UPT, -UR5, URZ, URZ ;  /* 0x000000ff05047290 */ /* 0x000fe4000fffe1ff */
[----:B------:R-:W-:Y:S02]  /*49c0*/  UIADD3 UR8, UPT, UPT, -UR6, URZ, URZ ;  /* 0x000000ff06087290 */ /* 0x000fe4000fffe1ff */
[----:B------:R-:W-:Y:S02]  /*49d0*/  @!UP0 UIMAD UR6, UR10, UR40, UR5 ;  /* 0x000000280a0682a4 */ /* 0x000fe4000f8e0205 */
[----:B------:R-:W-:Y:S02]  /*49e0*/  UIMAD UR13, UR16, UR4, UR13 ;  /* 0x00000004100d72a4 */ /* 0x000fe4000f8e020d */
[----:B------:R-:W-:Y:S01]  /*49f0*/  UIMAD UR7, UR30, UR8, UR7 ;  /* 0x000000081e0772a4 */ /* 0x000fe2000f8e0207 */
[----:B------:R-:W-:Y:S02]  /*4a00*/  @!UP0 UMOV UR5, UR9 ;  /* 0x0000000900058c82 */ /* 0x000fe40008000000 */
[----:B------:R-:W-:Y:S02]  /*4a10*/  UIMAD UR13, UR5, UR16, UR13 ;  /* 0x00000010050d72a4 */ /* 0x000fe4000f8e020d */
[----:B------:R-:W-:Y:S11]  /*4a20*/  UIMAD UR7, UR6, UR30, UR7 ;  /* 0x0000001e060772a4 */ /* 0x000ff6000f8e0207 */
[----:B------:R-:W-:Y:S01]  /*4a30*/  @!UPT UIADD3 URZ, UPT, UPT, URZ, URZ, URZ ;  /* 0x000000fffffff290 */ /* 0x000fe2000fffe0ff */
.L_x_86:
[----:B------:R-:W2:Y:S01]  /*4a40*/  @!UP2 LDCU.128 UR20, c[0x0][0xb10] ;  /* 0x00016200ff14a7ac */ /* 0x000ea20008000c00 */
[C---:B----4-:R-:W-:Y:S02]  /*4a50*/  ISETP.NE.U32.AND P1, PT, R4.reuse, RZ, PT ;  /* 0x000000ff0400720c */ /* 0x050fe40003f25070 */
[----:B------:R-:W-:Y:S02]  /*4a60*/  ISETP.NE.U32.AND P0, PT, R4, RZ, PT ;  /* 0x000000ff0400720c */ /* 0x000fe40003f05070 */
[C---:B------:R-:W-:Y:S02]  /*4a70*/  ISETP.NE.AND.EX P1, PT, R5.reuse, RZ, PT, P1 ;  /* 0x000000ff0500720c */ /* 0x040fe40003f25310 */
[----:B------:R-:W-:Y:S01]  /*4a80*/  ISETP.NE.AND.EX P0, PT, R5, RZ, PT, P0 ;  /* 0x000000ff0500720c */ /* 0x000fe20003f05300 */
[----:B------:R-:W3:Y:S01]  /*4a90*/  @!UP2 LDCU UR5, c[0x0][0xb0c] ;  /* 0x00016180ff05a7ac */ /* 0x000ee20008000800 */
[----:B------:R-:W-:Y:S01]  /*4aa0*/  SHF.L.U32 R6, R15, 0x1f, RZ ;  /* 0x0000001f0f067819 */ /* 0x000fe200000006ff */
[----:B--2---:R-:W-:Y:S07]  /*4ab0*/  UIMAD.WIDE.U32 UR8, UR13, UR20, URZ ;  /* 0x000000140d0872a5 */ /* 0x004fee000f8e00ff */
[----:B------:R-:W-:Y:S01]  /*4ac0*/  @!UP2 UMOV UR4, UR9 ;  /* 0x000000090004ac82 */ /* 0x000fe20008000000 */
[----:B---3--:R-:W-:Y:S02]  /*4ad0*/  @!UP2 UISETP.NE.AND UP0, UPT, UR5, 0x1, UPT ;  /* 0x000000010500a88c */ /* 0x008fe4000bf05270 */
[----:B------:R-:W-:Y:S02]  /*4ae0*/  @!UP2 USHF.R.U32.HI UR4, URZ, UR21, UR4 ;  /* 0x00000015ff04a299 */ /* 0x000fe40008011604 */
[----:B------:R-:W-:Y:S02]  /*4af0*/  UIMAD.WIDE.U32 UR8, UR7, UR23, URZ ;  /* 0x00000017070872a5 */ /* 0x000fe4000f8e00ff */
[----:B------:R-:W-:Y:S02]  /*4b00*/  @!UP2 USEL UR10, UR13, UR4, !UP0 ;  /* 0x000000040d0aa287 */ /* 0x000fe4000c000000 */
[----:B------:R-:W-:Y:S03]  /*4b10*/  @!UP2 UISETP.NE.AND UP0, UPT, UR22, 0x1, UPT ;  /* 0x000000011600a88c */ /* 0x000fe6000bf05270 */
[----:B------:R-:W-:Y:S02]  /*4b20*/  @!UP2 UMOV UR6, UR9 ;  /* 0x000000090006ac82 */ /* 0x000fe40008000000 */
[----:B------:R-:W2:Y:S02]  /*4b30*/  @!UP2 LDCU UR4, c[0x0][0xb20] ;  /* 0x00016400ff04a7ac */ /* 0x000ea40008000800 */
[----:B--2---:R-:W-:Y:S04]  /*4b40*/  @!UP2 USHF.R.U32.HI UR6, URZ, UR4, UR6 ;  /* 0x00000004ff06a299 */ /* 0x004fe80008011606 */
[----:B------:R-:W-:Y:S04]  /*4b50*/  @!UP2 USEL UR6, UR7, UR6, !UP0 ;  /* 0x000000060706a287 */ /* 0x000fe8000c000000 */
[----:B------:R-:W-:Y:S02]  /*4b60*/  @!UP2 UIADD3 UR4, UPT, UPT, -UR10, UR6, URZ ;  /* 0x000000060a04a290 */ /* 0x000fe4000fffe1ff */
[----:B------:R-:W-:Y:S02]  /*4b70*/  @!UP2 UIADD3 UR6, UPT, UPT, UR10, -UR6, URZ ;  /* 0x800000060a06a290 */ /* 0x000fe4000fffe0ff */
[----:B------:R-:W-:Y:S02]  /*4b80*/  @!UP2 UIMAD UR13, UR4, UR5, UR13 ;  /* 0x00000005040da2a4 */ /* 0x000fe4000f8e020d */
[----:B------:R-:W-:Y:S01]  /*4b90*/  @!UP2 UIMAD UR7, UR6, UR22, UR7 ;  /* 0x000000160607a2a4 */ /* 0x000fe2000f8e0207 */
[----:B------:R-:W-:Y:S11]  /*4ba0*/  BRA.U UP3, `(.L_x_87) ;  /* 0x0000000103107547 */ /* 0x000ff6000b800000 */
[----:B------:R-:W-:Y:S04]  /*4bb0*/  MOV R7, UR34 ;  /* 0x0000002200077c02 */ /* 0x000fe80008000f00 */
[----:B------:R-:W-:Y:S04]  /*4bc0*/  SHF.L.U32 R7, R7, 0x1f, RZ ;  /* 0x0000001f07077819 */ /* 0x000fe800000006ff */
[----:B------:R-:W2:Y:S02]  /*4bd0*/  SYNCS.PHASECHK.TRANS64.TRYWAIT P2, [UR17+0xe8], R7 ;  /* 0x0000e807ff0075a7 */ /* 0x000ea40008041111 */
[----:B--2---:R-:W-:Y:S05]  /*4be0*/  @!P2 BRA `(.L_x_88) ;  /* 0x0000002c0014a947 */ /* 0x004fea0003800000 */
.L_x_87:
[----:B------:R-:W-:Y:S05]  /*4bf0*/  @!P1 BRA `(.L_x_89) ;  /* 0x0000000000309947 */ /* 0x000fea0003800000 */
[----:B------:R-:W-:Y:S01]  /*4c00*/  ISETP.NE.U32.AND P1, PT, R2, RZ, PT ;  /* 0x000000ff0200720c */ /* 0x000fe20003f25070 */
[----:B------:R-:W2:Y:S01]  /*4c10*/  LDCU.64 UR4, c[0x0][0x358] ;  /* 0x00006b00ff0477ac */ /* 0x000ea20008000a00 */
[----:B------:R-:W-:Y:S02]  /*4c20*/  IMAD.MOV.U32 R79, RZ, RZ, 0x1 ;  /* 0x00000001ff4f7424 */ /* 0x000fe400078e00ff */
[----:B------:R-:W-:Y:S11]  /*4c30*/  ISETP.NE.AND.EX P1, PT, R3, RZ, PT, P1 ;  /* 0x000000ff0300720c */ /* 0x000ff60003f25310 */
[----:B------:R-:W-:Y:S02]  /*4c40*/  @!UPT UIADD3 URZ, UPT, UPT, URZ, URZ, URZ ;  /* 0x000000fffffff290 */ /* 0x000fe4000fffe0ff */
[----:B------:R-:W3:Y:S01]  /*4c50*/  @P1 LDC.64 R8, c[0x0][0x888] ;  /* 0x00022200ff081b82 */ /* 0x000ee20000000a00 */
[----:B-1----:R-:W-:Y:S04]  /*4c60*/  @P1 IMAD R0, R4, UR36, RZ ;  /* 0x0000002404001c24 */ /* 0x002fe8000f8e02ff */
[----:B---3--:R-:W-:Y:S04]  /*4c70*/  @P1 IMAD.WIDE R8, R0, 0x4, R8 ;  /* 0x0000000400081825 */ /* 0x008fe800078e0208 */
[----:B------:R-:W-:Y:S01]  /*4c80*/  HFMA2 R0, -RZ, RZ, 0, 5.9604644775390625e-08 ;  /* 0x00000001ff007431 */ /* 0x000fe200000001ff */
[----:B--2--5:R2:W5:Y:S04]  /*4c90*/  @P1 LDG.E R39, desc[UR4][R8.64] ;  /* 0x0000000408271981 */ /* 0x024568000c1e1900 */
[----:B------:R-:W-:Y:S01]  /*4ca0*/  @!P1 PRMT R79, R0, 0x7610, R79 ;  /* 0x00007610004f9816 */ /* 0x000fe2000000004f */
[----:B--2---:R-:W3:Y:S06]  /*4cb0*/  @!P1 LDC R39, c[0x0][0x880] ;  /* 0x00022000ff279b82 */ /* 0x004eec0000000800 */
.L_x_89:
[----:B---3-5:R-:W-:Y:S01]  /*4cc0*/  @!P0 FSETP.EQ.AND P1, PT, R39, RZ, PT ;  /* 0x000000ff2700820b */ /* 0x028fe20003f22000 */
[----:B------:R-:W-:Y:S01]  /*4cd0*/  @!UPT UIADD3 URZ, UPT, UPT, URZ, URZ, URZ ;  /* 0x000000fffffff290 */ /* 0x000fe2000fffe0ff */
[----:B------:R-:W-:Y:S11]  /*4ce0*/  @!P0 BRA `(.L_x_90) ;  /* 0x0000000000188947 */ /* 0x000ff60003800000 */
[----:B------:R-:W-:Y:S02]  /*4cf0*/  LOP3.LUT P0, RZ, R79, 0xff, RZ, 0xc0, !PT ;  /* 0x000000ff4fff7812 */ /* 0x000fe4000780c0ff */
[----:B------:R-:W-:Y:S04]  /*4d00*/  ISETP.NE.U32.AND P1, PT, R2, RZ, PT ;  /* 0x000000ff0200720c */ /* 0x000fe80003f25070 */
[----:B------:R-:W-:Y:S04]  /*4d10*/  ISETP.NE.AND.EX P1, PT, R3, RZ, PT, P1 ;  /* 0x000000ff0300720c */ /* 0x000fe80003f25310 */
[----:B------:R-:W-:Y:S03]  /*4d20*/  PLOP3.LUT P1, PT, P1, PT, PT, 0x8, 0x80 ;  /* 0x000000000080781c */ /* 0x000fe60000f2e170 */
[----:B------:R-:W-:Y:S11]  /*4d30*/  @P0 FSETP.EQ.AND P1, PT, R39, RZ, PT ;  /* 0x000000ff2700020b */ /* 0x000ff60003f22000 */
[----:B------:R-:W-:Y:S02]  /*4d40*/  @!UPT UIADD3 URZ, UPT, UPT, URZ, URZ, URZ ;  /* 0x000000fffffff290 */ /* 0x000fe4000fffe0ff */
.L_x_90:
[----:B------:R-:W2:Y:S01]  /*4d50*/  SYNCS.PHASECHK.TRANS64.TRYWAIT P0, [UR17+0xd8], R6 ;  /* 0x0000d806ff0075a7 */ /* 0x000ea20008001111 */
[----:B------:R-:W-:Y:S02]  /*4d60*/  ELECT P2, URZ, PT ;  /* 0x0000000000ff782f */ /* 0x000fe40003840000 */
[----:B------:R-:W-:Y:S01]  /*4d70*/  IADD3 R14, PT, PT, R14, 0x1, RZ ;  /* 0x000000010e0e7810 */ /* 0x000fe20007ffe0ff */
[----:B--2---:R-:W-:Y:S10]  /*4d80*/  @!P0 BRA `(.L_x_91) ;  /* 0x0000002800c48947 */ /* 0x004ff40003800000 */
.L_x_160:
[----:B------:R-:W-:Y:S01]  /*4d90*/  PLOP3.LUT P1, PT, P1, P2, PT, 0xf2, 0x2f ;  /* 0x00000000002f781c */ /* 0x000fe20000f25e72 */
[----:B------:R-:W-:Y:S01]  /*4da0*/  UMOV UR18, 0x0 ;  /* 0x0000000000127882 */ /* 0x000fe20000000000 */
[----:B------:R-:W-:Y:S01]  /*4db0*/  UMOV UR19, 0x10000000 ;  /* 0x1000000000137882 */ /* 0x000fe20000000000 */
[----:B------:R-:W-:Y:S01]  /*4dc0*/  UMOV UR12, UR36 ;  /* 0x00000024000c7c82 */ /* 0x000fe20008000000 */
[----:B------:R-:W-:Y:S01]  /*4dd0*/  LOP3.LUT R15, R15, 0x1, RZ, 0x3c, !PT ;  /* 0x000000010f0f7812 */ /* 0x000fe200078e3cff */
[----:B------:R-:W-:Y:S01]  /*4de0*/  UPLOP3.LUT UP3, UPT, UPT, UPT, UPT, 0x80, 0x8 ;  /* 0x000000000008789c */ /* 0x000fe20003f6f070 */
[----:B------:R-:W-:Y:S07]  /*4df0*/  UMOV UR36, UR24 ;  /* 0x0000001800247c82 */ /* 0x000fee0008000000 */
[----:B-1----:R-:W-:Y:S01]  /*4e00*/  @!P1 IADD3 R6, P0, PT, R16, 0x580, RZ ;  /* 0x0000058010069810 */ /* 0x002fe20007f1e0ff */
[----:B------:R-:W-:Y:S03]  /*4e10*/  VOTEU.ALL UP0, P1 ;  /* 0x0000000000ff7886 */ /* 0x000fe60000800000 */
[----:B------:R-:W-:Y:S01]  /*4e20*/  @!P1 R2UR UR5, R6 ;  /* 0x00000000060592ca */ /* 0x000fe200000e0000 */
[----:B------:R-:W-:Y:S01]  /*4e30*/  @!P1 IMAD.X R0, RZ, RZ, R17, P0 ;  /* 0x000000ffff009224 */ /* 0x000fe200000e0611 */
[----:B------:R-:W-:Y:S01]  /*4e40*/  @!UP0 USHF.L.U32 UR10, UR45, 0x6, URZ ;  /* 0x000000062d0a8899 */ /* 0x000fe200080006ff */
[----:B------:R-:W-:Y:S01]  /*4e50*/  ISETP.NE.AND P0, PT, R14, 0x2, PT ;  /* 0x000000020e00780c */ /* 0x000fe20003f05270 */
[----:B------:R-:W-:Y:S02]  /*4e60*/  @!UP0 USHF.L.U32 UR11, UR46, 0x6, URZ ;  /* 0x000000062e0b8899 */ /* 0x000fe400080006ff */
[----:B------:R-:W-:Y:S01]  /*4e70*/  @!P1 R2UR UR4, R0 ;  /* 0x00000000000492ca */ /* 0x000fe200000e0000 */
[----:B------:R-:W-:Y:S01]  /*4e80*/  @!UP0 UIADD3 UR8, UPT, UPT, UR17, 0x200, URZ ;  /* 0x0000020011088890 */ /* 0x000fe2000fffe0ff */
[----:B------:R-:W-:Y:S01]  /*4e90*/  SEL R0, RZ, 0x1, P0 ;  /* 0x00000001ff007807 */ /* 0x000fe20000000000 */
[----:B------:R-:W-:Y:S01]  /*4ea0*/  @!UP0 UIADD3 UR9, UPT, UPT, UR17, 0xd0, URZ ;  /* 0x000000d011098890 */ /* 0x000fe2000fffe0ff */
[----:B------:R-:W-:Y:S01]  /*4eb0*/  SEL R14, R14, RZ, P0 ;  /* 0x000000ff0e0e7207 */ /* 0x000fe20000000000 */
[----:B------:R-:W-:Y:S01]  /*4ec0*/  VOTEU.ALL UP0, P1 ;  /* 0x0000000000ff7886 */ /* 0x000fe20000800000 */
[----:B------:R-:W-:Y:S01]  /*4ed0*/  LOP3.LUT R13, R13, R0, RZ, 0x3c, !PT ;  /* 0x000000000d0d7212 */ /* 0x000fe200078e3cff */
[----:B------:R-:W-:Y:S01]  /*4ee0*/  IMAD.U32 R6, RZ, RZ, UR5 ;  /* 0x00000005ff067e24 */ /* 0x000fe2000f8e00ff */
[----:B------:R-:W-:Y:S02]  /*4ef0*/  UIADD3 UR45, UPT, UPT, UR7, UR57, URZ ;  /* 0x00000039072d7290 */ /* 0x000fe4000fffe0ff */
[----:B------:R-:W-:Y:S03]  /*4f00*/  UIADD3 UR46, UPT, UPT, UR13, UR60, URZ ;  /* 0x0000003c0d2e7290 */ /* 0x000fe6000fffe0ff */
[----:B------:R-:W-:Y:S01]  /*4f10*/  IMAD.U32 R7, RZ, RZ, UR4 ;  /* 0x00000004ff077e24 */ /* 0x000fe2000f8e00ff */
[----:B------:R-:W-:Y:S04]  /*4f20*/  @!P1 R2UR UR4, R6 ;  /* 0x00000000060492ca */ /* 0x000fe800000e0000 */
[----:B------:R-:W-:Y:S11]  /*4f30*/  @!P1 R2UR UR5, R7 ;  /* 0x00000000070592ca */ /* 0x000ff600000e0000 */
[----:B------:R-:W-:Y:S02]  /*4f40*/  @!UPT UIADD3 URZ, UPT, UPT, URZ, URZ, URZ ;  /* 0x000000fffffff290 */ /* 0x000fe4000fffe0ff */
[----:B------:R2:W-:Y:S01]  /*4f50*/  @!UP0 UTMALDG.3D [UR8], [UR4], desc[UR18] ;  /* 0x00001208040085b4 */ /* 0x0005e20008011000 */
[----:B------:R2:W-:Y:S01]  /*4f60*/  @!P1 SYNCS.ARRIVE.TRANS64.RED.A0TR RZ, [UR17+0xd0], R12 ;  /* 0x0000d00cffff99a7 */ /* 0x0005e20008300411 */
[----:B------:R-:W-:Y:S01]  /*4f70*/  SYNCS.ARRIVE.TRANS64.RED.A1T0 RZ, [UR48], RZ ;  /* 0x000000ffffff79a7 */ /* 0x000fe20008100430 */
[----:B------:R-:W-:Y:S05]  /*4f80*/  BRA.U UP1, `(.L_x_92) ;  /* 0xfffffff5018c7547 */ /* 0x000fea000b83ffff */
[----:B------:R-:W-:Y:S07]  /*4f90*/  MOV R0, UR17 ;  /* 0x0000001100007c02 */ /* 0x000fee0008000f00 */
.L_x_93:
[----:B-1----:R-:W-:-:S04]  /*4fa0*/  SHF.L.U32 R2, R15, 0x1f, RZ ;  /* 0x0000001f0f027819 */ /* 0x002fc800000006ff */
[----:B------:R1:W3:Y:S03]  /*4fb0*/  SYNCS.PHASECHK.TRANS64.TRYWAIT P0, [R0+URZ+0xd8], R2 ;  /* 0x0000d802000075a7 */ /* 0x0002e600080011ff */
[----:B---3--:R-:W-:Y:S05]  /*4fc0*/  @!P0 NANOSLEEP.SYNCS 0x989680 ;  /* 0x009896800000895d */ /* 0x008fea0003900000 */
[----:B------:R-:W3:Y:S02]  /*4fd0*/  @!P0 SYNCS.PHASECHK.TRANS64 P0, [R0+URZ+0xd8], R2 ;  /* 0x0000d802000085a7 */ /* 0x000ee400080010ff */
[----:B--23--:R-:W-:Y:S05]  /*4fe0*/  @P0 EXIT ;  /* 0x000000000000094d */ /* 0x00cfea0003800000 */
[----:B------:R-:W-:Y:S05]  /*4ff0*/  BRA `(.L_x_93) ;  /* 0xfffffffc00e87947 */ /* 0x000fea000383ffff */
.L_x_84:
[----:B------:R-:W-:-:S06]  /*5000*/  UISETP.GE.AND UP0, UPT, UR22, 0x4, UPT ;  /* 0x000000041600788c */ /* 0x000fcc000bf06270 */
[----:B------:R-:W-:-:S13]  /*5010*/  PLOP3.LUT P0, PT, PT, PT, UP0, 0x80, 0x8 ;  /* 0x000000000008781c */ /* 0x000fda0003f0f008 */
[----:B------:R-:W-:Y:S05]  /*5020*/  @!P0 EXIT ;  /* 0x000000000000894d */ /* 0x000fea0003800000 */
[----:B------:R-:W-:Y:S01]  /*5030*/  BAR.SYNC.DEFER_BLOCKING 0x6, 0xa0 ;  /* 0x0182800000007b1d */ /* 0x000fe20000010000 */
[C---:B------:R-:W-:Y:S02]  /*5040*/  IMAD.SHL.U32 R7, R76.reuse, 0x40, RZ ;  /* 0x000000404c077824 */ /* 0x040fe400078e00ff */
[----:B------:R-:W-:Y:S02]  /*5050*/  HFMA2 R81, -RZ, RZ, 0, 0 ;  /* 0x00000000ff517431 */ /* 0x000fe400000001ff */
[C---:B------:R-:W-:Y:S01]  /*5060*/  IMAD.SHL.U32 R4, R76.reuse, 0x20, RZ ;  /* 0x000000204c047824 */ /* 0x040fe200078e00ff */
[----:B------:R-:W-:Y:S01]  /*5070*/  CS2R R82, SRZ ;  /* 0x0000000000527805 */ /* 0x000fe2000001ff00 */
[----:B------:R-:W-:Y:S01]  /*5080*/  IMAD.SHL.U32 R6, R76, 0x2, RZ ;  /* 0x000000024c067824 */ /* 0x000fe200078e00ff */
[----:B------:R-:W-:Y:S01]  /*5090*/  UMOV UR44, 0x400 ;  /* 0x00000400002c7882 */ /* 0x000fe20000000000 */
[----:B------:R-:W-:Y:S01]  /*50a0*/  LOP3.LUT R5, R7, 0x180, RZ, 0xc0, !PT ;  /* 0x0000018007057812 */ /* 0x000fe200078ec0ff */
[----:B------:R-:W-:Y:S01]  /*50b0*/  ULEA UR44, UR48, UR44, 0x18 ;  /* 0x0000002c302c7291 */ /* 0x000fe2000f8ec0ff */
[----:B------:R-:W-:Y:S01]  /*50c0*/  LOP3.LUT R4, R4, 0xc00, RZ, 0xc0, !PT ;  /* 0x00000c0004047812 */ /* 0x000fe200078ec0ff */
[----:B------:R-:W1:Y:S01]  /*50d0*/  LDC.64 R72, c[0x0][0x888] ;  /* 0x00022200ff487b82 */ /* 0x000e620000000a00 */
[----:B------:R-:W-:Y:S01]  /*50e0*/  LOP3.LUT R6, R5, 0x20, R6, 0xf8, !PT ;  /* 0x0000002005067812 */ /* 0x000fe200078ef806 */
[----:B------:R-:W-:Y:S01]  /*50f0*/  IMAD.SHL.U32 R5, R76, 0x8, RZ ;  /* 0x000000084c057824 */ /* 0x000fe200078e00ff */
[----:B------:R-:W-:Y:S01]  /*5100*/  LOP3.LUT R4, R4, 0x40, R7, 0xf8, !PT ;  /* 0x0000004004047812 */ /* 0x000fe200078ef807 */
[----:B------:R-:W-:Y:S01]  /*5110*/  IMAD.U32 R37, R76, 0x10000, RZ ;  /* 0x000100004c257824 */ /* 0x000fe200078e00ff */
[----:B------:R-:W-:Y:S01]  /*5120*/  UIADD3 UR4, UPT, UPT, UR44, 0x1200, URZ ;  /* 0x000012002c047890 */ /* 0x000fe2000fffe0ff */
[----:B------:R-:W-:Y:S01]  /*5130*/  IMAD.MOV.U32 R36, RZ, RZ, RZ ;  /* 0x000000ffff247224 */ /* 0x000fe200078e00ff */
[----:B------:R-:W-:Y:S01]  /*5140*/  LOP3.LUT R5, R6, 0x30, R5, 0x78, !PT ;  /* 0x0000003006057812 */ /* 0x000fe200078e7805 */
[----:B------:R-:W2:Y:S01]  /*5150*/  LDC.64 R74, c[0x0][0x890] ;  /* 0x00022400ff4a7b82 */ /* 0x000ea20000000a00 */
[----:B------:R-:W-:Y:S01]  /*5160*/  LOP3.LUT R4, R4, 0x200, R7, 0xf8, !PT ;  /* 0x0000020004047812 */ /* 0x000fe200078ef807 */
[----:B------:R-:W-:Y:S01]  /*5170*/  IMAD.MOV.U32 R84, RZ, RZ, RZ ;  /* 0x000000ffff547224 */ /* 0x000fe200078e00ff */
[----:B------:R-:W-:Y:S01]  /*5180*/  LOP3.LUT R37, R37, 0x600000, RZ, 0xc0, !PT ;  /* 0x0060000025257812 */ /* 0x000fe200078ec0ff */
[----:B------:R-:W-:Y:S01]  /*5190*/  IMAD.U32 R85, RZ, RZ, UR4 ;  /* 0x00000004ff557e24 */ /* 0x000fe2000f8e00ff */
[----:B------:R-:W-:Y:S01]  /*51a0*/  LOP3.LUT R78, R4, R5, RZ, 0xfc, !PT ;  /* 0x00000005044e7212 */ /* 0x000fe200078efcff */
[----:B------:R-:W3:Y:S01]  /*51b0*/  LDS R0, [UR44+0x1a0] ;  /* 0x0001a02cff007984 */ /* 0x000ee20008000800 */
[----:B------:R-:W-:Y:S01]  /*51c0*/  IMAD.SHL.U32 R4, R76, 0x10, RZ ;  /* 0x000000104c047824 */ /* 0x000fe200078e00ff */
[----:B------:R-:W4:Y:S01]  /*51d0*/  LDC.64 R70, c[0x0][0x8b0] ;  /* 0x00022c00ff467b82 */ /* 0x000f220000000a00 */
[----:B------:R-:W-:Y:S01]  /*51e0*/  IADD3 R77, PT, PT, R78, UR44, RZ ;  /* 0x0000002c4e4d7c10 */ /* 0x000fe2000fffe0ff */
[----:B------:R-:W1:Y:S02]  /*51f0*/  LDCU UR50, c[0x0][0x370] ;  /* 0x00006e00ff3277ac */ /* 0x000e640008000800 */
[----:B------:R-:W-:Y:S01]  /*5200*/  LOP3.LUT R4, R4, 0x20, RZ, 0xc0, !PT ;  /* 0x0000002004047812 */ /* 0x000fe200078ec0ff */
[----:B------:R-:W1:Y:S03]  /*5210*/  LDCU.64 UR62, c[0x0][0x348] ;  /* 0x00006900ff3e77ac */ /* 0x000e660008000a00 */
[----:B------:R-:W1:Y:S01]  /*5220*/  LDC.64 R68, c[0x0][0x8a8] ;  /* 0x00022a00ff447b82 */ /* 0x000e620000000a00 */
[----:B------:R-:W-:Y:S01]  /*5230*/  IADD3 R77, PT, PT, -R4, 0x200, R77 ;  /* 0x00000200044d7810 */ /* 0x000fe20007ffe14d */
[----:B------:R-:W1:Y:S01]  /*5240*/  LDCU UR41, c[0x0][0xb0c] ;  /* 0x00016180ff2977ac */ /* 0x000e620008000800 */
[----:B------:R-:W1:Y:S01]  /*5250*/  LDCU UR39, c[0x0][0xb30] ;  /* 0x00016600ff2777ac */ /* 0x000e620008000800 */
[----:B------:R-:W1:Y:S01]  /*5260*/  LDCU.64 UR58, c[0x0][0x888] ;  /* 0x00011100ff3a77ac */ /* 0x000e620008000a00 */
[----:B------:R-:W1:Y:S01]  /*5270*/  LDCU.64 UR42, c[0x0][0xb28] ;  /* 0x00016500ff2a77ac */ /* 0x000e620008000a00 */
[----:B------:R-:W1:Y:S01]  /*5280*/  LDCU.128 UR52, c[0x0][0xb10] ;  /* 0x00016200ff3477ac */ /* 0x000e620008000c00 */
[----:B------:R-:W1:Y:S01]  /*5290*/  LDCU UR49, c[0x0][0x374] ;  /* 0x00006e80ff3177ac */ /* 0x000e620008000800 */
[----:B------:R-:W-:Y:S01]  /*52a0*/  UIADD3 UR56, UPT, UPT, UR44, 0x200, URZ ;  /* 0x000002002c387890 */ /* 0x000fe2000fffe0ff */
[----:B---3--:R-:W-:-:S11]  /*52b0*/  IMAD.IADD R37, R0, 0x1, R37 ;  /* 0x0000000100257824 */ /* 0x008fd600078e0225 */
.L_x_111:
[----:B------:R-:W-:Y:S02]  /*52c0*/  LEA R3, R81, UR44, 0x3 ;  /* 0x0000002c51037c11 */ /* 0x000fe4000f8e18ff */
[----:B------:R-:W-:Y:S02]  /*52d0*/  SHF.L.U32 R0, R83, 0x1f, RZ ;  /* 0x0000001f53007819 */ /* 0x000fe400000006ff */
[----:B-1----:R-:W-:Y:S02]  /*52e0*/  LEA R4, R81, UR44, 0x4 ;  /* 0x0000002c51047c11 */ /* 0x002fe4000f8e20ff */
[----:B------:R-:W3:Y:S02]  /*52f0*/  SYNCS.PHASECHK.TRANS64.TRYWAIT P0, [R3+URZ+0xf0], R0 ;  /* 0x0000f000030075a7 */ /* 0x000ee400080011ff */
[----:B--23--:R-:W-:Y:S05]  /*5300*/  @!P0 BRA `(.L_x_94) ;  /* 0x00000024007c8947 */ /* 0x00cfea0003800000 */
.L_x_161:
[----:B------:R-:W1:Y:S01]  /*5310*/  LDS.128 R4, [R4+0x180] ;  /* 0x0001800004047984 */ /* 0x000e620000000c00 */
[----:B------:R-:W-:Y:S01]  /*5320*/  UISETP.GE.AND UP0, UPT, UR40, 0x1, UPT ;  /* 0x000000012800788c */ /* 0x000fe2000bf06270 */
[----:B------:R-:W-:Y:S01]  /*5330*/  @!PT LDS RZ, [RZ] ;  /* 0x00000000fffff984 */ /* 0x000fe20000000800 */
[----:B------:R-:W-:Y:S01]  /*5340*/  @!PT LDS RZ, [RZ] ;  /* 0x00000000fffff984 */ /* 0x000fe20000000800 */
[----:B------:R-:W-:Y:S01]  /*5350*/  @!PT LDS RZ, [RZ] ;  /* 0x00000000fffff984 */ /* 0x000fe20000000800 */
[----:B------:R-:W-:Y:S01]  /*5360*/  @!PT LDS RZ, [RZ] ;  /* 0x00000000fffff984 */ /* 0x000fe20000000800 */
[----:B------:R2:W-:Y:S06]  /*5370*/  MEMBAR.ALL.CTA ;  /* 0x0000000000007992 */ /* 0x0005ec0000008000 */
[----:B--2---:R-:W2:Y:S01]  /*5380*/  FENCE.VIEW.ASYNC.S ;  /* 0x00000000000073c6 */ /* 0x004ea20000000000 */
[----:B-1----:R-:W-:Y:S11]  /*5390*/  LOP3.LUT P0, RZ, R6, 0x1, RZ, 0xc0, !PT ;  /* 0x0000000106ff7812 */ /* 0x002ff6000780c0ff */
[----:B------:R-:W-:Y:S02]  /*53a0*/  @!UPT UIADD3 URZ, UPT, UPT, URZ, URZ, URZ ;  /* 0x000000fffffff290 */ /* 0x000fe4000fffe0ff */
[----:B--2---:R-:W-:Y:S01]  /*53b0*/  VOTEU.ANY UP1, P0 ;  /* 0x0000000000ff7886 */ /* 0x004fe20000020100 */
[----:B------:R-:W-:Y:S01]  /*53c0*/  PLOP3.LUT P0, PT, PT, PT, UP1, 0x80, 0x8 ;  /* 0x000000000008781c */ /* 0x000fe20003f0f018 */
[----:B------:R-:W-:Y:S11]  /*53d0*/  UP2UR UR47, UPR, URZ, 0x2 ;  /* 0x00000002ff2f7883 */ /* 0x000ff60008000000 */
[----:B------:R-:W-:Y:S01]  /*53e0*/  @!UPT UIADD3 URZ, UPT, UPT, URZ, URZ, URZ ;  /* 0x000000fffffff290 */ /* 0x000fe2000fffe0ff */
[----:B---3--:R-:W-:Y:S02]  /*53f0*/  @P0 SHF.R.U32.HI R0, RZ, 0x10, R5 ;  /* 0x00000010ff000819 */ /* 0x008fe40000011605 */
        /* <DEDUP_REMOVED lines=12> */
[----:B------:R-:W2:Y:S01]  /*54c0*/  LDCU UR12, c[0x0][0xb20] ;  /* 0x00016400ff0c77ac */ /* 0x000ea20008000800 */
[----:B------:R-:W-:Y:S02]  /*54d0*/  UIMAD.WIDE.U32 UR4, UR49, UR55, URZ ;  /* 0x00000037310472a5 */ /* 0x000fe4000f8e00ff */
[----:B------:R-:W-:Y:S02]  /*54e0*/  UIMAD.WIDE.U32 UR6, UR50, UR52, URZ ;  /* 0x00000034320672a5 */ /* 0x000fe4000f8e00ff */
[----:B------:R-:W-:Y:S02]  /*54f0*/  UISETP.NE.AND UP0, UPT, UR54, 0x1, UPT ;  /* 0x000000013600788c */ /* 0x000fe4000bf05270 */
[----:B------:R-:W-:Y:S02]  /*5500*/  UIMAD.WIDE.U32 UR8, UR37, UR55, URZ ;  /* 0x00000037250872a5 */ /* 0x000fe4000f8e00ff */
[----:B------:R-:W-:Y:S02]  /*5510*/  UIMAD.WIDE.U32 UR10, UR38, UR52, URZ ;  /* 0x00000034260a72a5 */ /* 0x000fe4000f8e00ff */
[----:B------:R-:W-:Y:S02]  /*5520*/  UISETP.NE.AND UP1, UPT, UR41, 0x1, UPT ;  /* 0x000000012900788c */ /* 0x000fe4000bf25270 */
[----:B------:R-:W-:Y:S01]  /*5530*/  UISETP.NE.AND UP2, UPT, UR40, 0x1, UPT ;  /* 0x000000012800788c */ /* 0x000fe2000bf45270 */
[----:B------:R-:W-:Y:S02]  /*5540*/  UMOV UR4, UR5 ;  /* 0x0000000500047c82 */ /* 0x000fe40008000000 */
[----:B--2---:R-:W-:Y:S03]  /*5550*/  USHF.R.U32.HI UR5, URZ, UR12, UR4 ;  /* 0x0000000cff057299 */ /* 0x004fe60008011604 */
[----:B------:R-:W-:Y:S02]  /*5560*/  UMOV UR4, UR7 ;  /* 0x0000000700047c82 */ /* 0x000fe40008000000 */
[----:B------:R-:W-:Y:S02]  /*5570*/  USHF.R.U32.HI UR7, URZ, UR53, UR4 ;  /* 0x00000035ff077299 */ /* 0x000fe40008011604 */
[----:B------:R-:W-:Y:S02]  /*5580*/  USEL UR4, UR49, UR5, !UP0 ;  /* 0x0000000531047287 */ /* 0x000fe4000c000000 */
[----:B------:R-:W-:Y:S01]  /*5590*/  USEL UR7, UR50, UR7, !UP1 ;  /* 0x0000000732077287 */ /* 0x000fe2000c800000 */
[----:B------:R-:W-:Y:S01]  /*55a0*/  UMOV UR5, UR9 ;  /* 0x0000000900057c82 */ /* 0x000fe20008000000 */
[----:B------:R-:W-:Y:S02]  /*55b0*/  UIMAD.WIDE.U32 UR8, UR4, UR42, URZ ;  /* 0x0000002a040872a5 */ /* 0x000fe4000f8e00ff */
[----:B------:R-:W-:Y:S03]  /*55c0*/  USHF.R.U32.HI UR6, URZ, UR12, UR5 ;  /* 0x0000000cff067299 */ /* 0x000fe60008011605 */
[----:B------:R-:W-:Y:S01]  /*55d0*/  UMOV UR5, UR11 ;  /* 0x0000000b00057c82 */ /* 0x000fe20008000000 */
[----:B------:R-:W-:Y:S02]  /*55e0*/  UIMAD.WIDE.U32 UR10, UR7, UR42, URZ ;  /* 0x0000002a070a72a5 */ /* 0x000fe4000f8e00ff */
[----:B------:R-:W-:Y:S02]  /*55f0*/  USHF.R.U32.HI UR12, URZ, UR53, UR5 ;  /* 0x00000035ff0c7299 */ /* 0x000fe40008011605 */
[----:B------:R-:W-:Y:S01]  /*5600*/  USEL UR6, UR37, UR6, !UP0 ;  /* 0x0000000625067287 */ /* 0x000fe2000c000000 */
[----:B------:R-:W-:Y:S02]  /*5610*/  UMOV UR5, UR9 ;  /* 0x0000000900057c82 */ /* 0x000fe40008000000 */
[----:B------:R-:W-:Y:S01]  /*5620*/  UMOV UR10, UR11 ;  /* 0x0000000b000a7c82 */ /* 0x000fe20008000000 */
[----:B------:R-:W-:Y:S02]  /*5630*/  @UP2 USHF.R.U32.HI UR4, URZ, UR43, UR5 ;  /* 0x0000002bff042299 */ /* 0x000fe40008011605 */
[----:B------:R-:W-:Y:S02]  /*5640*/  @UP2 USHF.R.U32.HI UR7, URZ, UR43, UR10 ;  /* 0x0000002bff072299 */ /* 0x000fe4000801160a */
[----:B------:R-:W-:Y:S02]  /*5650*/  UIMAD UR4, UR40, UR4, URZ ;  /* 0x00000004280472a4 */ /* 0x000fe4000f8e02ff */
[----:B------:R-:W-:Y:S02]  /*5660*/  UIMAD.WIDE.U32 UR10, UR6, UR42, URZ ;  /* 0x0000002a060a72a5 */ /* 0x000fe4000f8e00ff */
[----:B------:R-:W-:Y:S02]  /*5670*/  USEL UR5, UR38, UR12, !UP1 ;  /* 0x0000000c26057287 */ /* 0x000fe4000c800000 */
[----:B------:R-:W-:Y:S02]  /*5680*/  UIMAD UR8, UR40, UR7, URZ ;  /* 0x00000007280872a4 */ /* 0x000fe4000f8e02ff */
[----:B------:R-:W-:Y:S03]  /*5690*/  UISETP.GE.AND UP0, UPT, UR6, UR4, UPT ;  /* 0x000000040600728c */ /* 0x000fe6000bf06270 */
[----:B------:R-:W-:Y:S01]  /*56a0*/  UMOV UR4, UR11 ;  /* 0x0000000b00047c82 */ /* 0x000fe20008000000 */
[----:B------:R-:W-:Y:S02]  /*56b0*/  UISETP.GE.OR UP0, UPT, UR5, UR8, UP0 ;  /* 0x000000080500728c */ /* 0x000fe40008706670 */
[----:B------:R-:W-:Y:S02]  /*56c0*/  USHF.R.U32.HI UR4, URZ, UR43, UR4 ;  /* 0x0000002bff047299 */ /* 0x000fe40008011604 */
[----:B------:R-:W-:Y:S02]  /*56d0*/  UIMAD.WIDE.U32 UR8, UR5, UR42, URZ ;  /* 0x0000002a050872a5 */ /* 0x000fe4000f8e00ff */
[----:B------:R-:W-:Y:S02]  /*56e0*/  USEL UR11, UR6, UR4, !UP2 ;  /* 0x00000004060b7287 */ /* 0x000fe4000d000000 */
[----:B------:R-:W-:Y:S02]  /*56f0*/  UIADD3 UR8, UPT, UPT, -UR5, URZ, URZ ;  /* 0x000000ff05087290 */ /* 0x000fe4000fffe1ff */
[----:B------:R-:W-:Y:S01]  /*5700*/  UIADD3 UR10, UPT, UPT, -UR11, URZ, URZ ;  /* 0x000000ff0b0a7290 */ /* 0x000fe2000fffe1ff */
[----:B------:R-:W-:Y:S01]  /*5710*/  @!UP0 UMOV UR4, UR9 ;  /* 0x0000000900048c82 */ /* 0x000fe20008000000 */
[----:B------:R-:W-:Y:S02]  /*5720*/  UIADD3 UR9, UPT, UPT, -UR6, URZ, URZ ;  /* 0x000000ff06097290 */ /* 0x000fe4000fffe1ff */
[----:B------:R-:W-:Y:S02]  /*5730*/  @!UP0 USHF.R.U32.HI UR4, URZ, UR43, UR4 ;  /* 0x0000002bff048299 */ /* 0x000fe40008011604 */
[----:B------:R-:W-:Y:S02]  /*5740*/  UIMAD UR10, UR40, UR10, UR6 ;  /* 0x0000000a280a72a4 */ /* 0x000fe4000f8e0206 */
[----:B------:R-:W-:Y:S04]  /*5750*/  @!UP0 USEL UR4, UR5, UR4, !UP2 ;  /* 0x0000000405048287 */ /* 0x000fe8000d000000 */
[----:B------:R-:W-:Y:S02]  /*5760*/  @!UP0 UIMAD UR10, UR7, UR10, UR4 ;  /* 0x0000000a070a82a4 */ /* 0x000fe4000f8e0204 */
[----:B------:R-:W-:Y:S02]  /*5770*/  @!UP0 UIADD3 UR11, UPT, UPT, UR11, -UR4, URZ ;  /* 0x800000040b0b8290 */ /* 0x000fe4000fffe0ff */
[----:B------:R-:W-:Y:S02]  /*5780*/  UIMAD UR7, UR41, UR8, UR38 ;  /* 0x00000008290772a4 */ /* 0x000fe4000f8e0226 */
[----:B------:R-:W-:Y:S02]  /*5790*/  @!UP0 UIMAD UR6, UR11, UR40, UR5 ;  /* 0x000000280b0682a4 */ /* 0x000fe4000f8e0205 */
[----:B------:R-:W-:Y:S01]  /*57a0*/  UIMAD UR4, UR54, UR9, UR37 ;  /* 0x00000009360472a4 */ /* 0x000fe2000f8e0225 */
[----:B------:R-:W-:Y:S02]  /*57b0*/  @!UP0 UMOV UR5, UR10 ;  /* 0x0000000a00058c82 */ /* 0x000fe40008000000 */
[----:B------:R-:W-:Y:S02]  /*57c0*/  UIMAD UR38, UR5, UR41, UR7 ;  /* 0x00000029052672a4 */ /* 0x000fe4000f8e0207 */
[----:B------:R-:W-:Y:S11]  /*57d0*/  UIMAD UR37, UR6, UR54, UR4 ;  /* 0x00000036062572a4 */ /* 0x000ff6000f8e0204 */
[----:B------:R-:W-:Y:S01]  /*57e0*/  @!UPT UIADD3 URZ, UPT, UPT, URZ, URZ, URZ ;  /* 0x000000fffffff290 */ /* 0x000fe2000fffe0ff */
.L_x_95:
[----:B------:R-:W-:Y:S01]  /*57f0*/  UISETP.NE.AND UP0, UPT, UR39, 0x1, UPT ;  /* 0x000000012700788c */ /* 0x000fe2000bf05270 */
[----:B------:R-:W-:Y:S10]  /*5800*/  IADD3 R81, PT, PT, R81, 0x1, RZ ;  /* 0x0000000151517810 */ /* 0x000ff40007ffe0ff */
[----:B------:R-:W2:Y:S01]  /*5810*/  @!UP0 LDCU.128 UR12, c[0x0][0xb10] ;  /* 0x00016200ff0c87ac */ /* 0x000ea20008000c00 */
[----:B------:R-:W3:Y:S01]  /*5820*/  @!UP0 LDCU UR5, c[0x0][0xb0c] ;  /* 0x00016180ff0587ac */ /* 0x000ee20008000800 */
[----:B------:R-:W4:Y:S01]  /*5830*/  @!UP0 LDCU UR10, c[0x0][0xb20] ;  /* 0x00016400ff0a87ac */ /* 0x000f220008000800 */
[----:B--2---:R-:W-:Y:S02]  /*5840*/  UIMAD.WIDE.U32 UR8, UR38, UR12, URZ ;  /* 0x0000000c260872a5 */ /* 0x004fe4000f8e00ff */
[----:B------:R-:W-:Y:S02]  /*5850*/  UIMAD.WIDE.U32 UR6, UR37, UR15, URZ ;  /* 0x0000000f250672a5 */ /* 0x000fe4000f8e00ff */
[----:B------:R-:W-:Y:S03]  /*5860*/  @!UP0 UISETP.NE.AND UP1, UPT, UR14, 0x1, UPT ;  /* 0x000000010e00888c */ /* 0x000fe6000bf25270 */
[----:B------:R-:W-:Y:S01]  /*5870*/  @!UP0 UMOV UR4, UR9 ;  /* 0x0000000900048c82 */ /* 0x000fe20008000000 */
[----:B---3--:R-:W-:Y:S02]  /*5880*/  @!UP0 UISETP.NE.AND UP2, UPT, UR5, 0x1, UPT ;  /* 0x000000010500888c */ /* 0x008fe4000bf45270 */
[----:B------:R-:W-:Y:S01]  /*5890*/  @!UP0 USHF.R.U32.HI UR4, URZ, UR13, UR4 ;  /* 0x0000000dff048299 */ /* 0x000fe20008011604 */
[----:B------:R-:W-:Y:S02]  /*58a0*/  @!UP0 UMOV UR6, UR7 ;  /* 0x0000000700068c82 */ /* 0x000fe40008000000 */
[----:B----4-:R-:W-:Y:S02]  /*58b0*/  @!UP0 USHF.R.U32.HI UR6, URZ, UR10, UR6 ;  /* 0x0000000aff068299 */ /* 0x010fe40008011606 */
[----:B------:R-:W-:Y:S02]  /*58c0*/  @!UP0 USEL UR7, UR38, UR4, !UP2 ;  /* 0x0000000426078287 */ /* 0x000fe4000d000000 */
[----:B------:R-:W-:Y:S04]  /*58d0*/  @!UP0 USEL UR6, UR37, UR6, !UP1 ;  /* 0x0000000625068287 */ /* 0x000fe8000c800000 */
[----:B------:R-:W-:Y:S02]  /*58e0*/  @!UP0 UIADD3 UR4, UPT, UPT, -UR7, UR6, URZ ;  /* 0x0000000607048290 */ /* 0x000fe4000fffe1ff */
[----:B------:R-:W-:Y:S02]  /*58f0*/  @!UP0 UIADD3 UR6, UPT, UPT, UR7, -UR6, URZ ;  /* 0x8000000607068290 */ /* 0x000fe4000fffe0ff */
[----:B------:R-:W-:Y:S02]  /*5900*/  @!UP0 UIMAD UR38, UR4, UR5, UR38 ;  /* 0x00000005042682a4 */ /* 0x000fe4000f8e0226 */
[----:B------:R-:W-:Y:S02]  /*5910*/  @!UP0 UIMAD UR37, UR6, UR14, UR37 ;  /* 0x0000000e062582a4 */ /* 0x000fe4000f8e0225 */
[----:B------:R-:W-:Y:S09]  /*5920*/  ULOP3.LUT UP0, URZ, UR56, 0x1b0, URZ, 0xc0, !UPT ;  /* 0x000001b038ff7892 */ /* 0x000ff2000f80c0ff */
[----:B------:R-:W-:Y:S05]  /*5930*/  BRA.U !UP0, `(.L_x_96) ;  /* 0x0000000108407547 */ /* 0x000fea000b800000 */
[----:B------:R-:W2:Y:S01]  /*5940*/  LDCU.64 UR8, c[0x4][0x80] ;  /* 0x01001000ff0877ac */ /* 0x000ea20008000a00 */
[----:B------:R-:W-:Y:S01]  /*5950*/  MOV R3, 0x0 ;  /* 0x0000000000037802 */ /* 0x000fe20000000f00 */
[----:B------:R-:W-:Y:S02]  /*5960*/  HFMA2 R12, -RZ, RZ, 0, 5.9604644775390625e-08 ;  /* 0x00000001ff0c7431 */ /* 0x000fe400000001ff */
[----:B------:R-:W-:Y:S02]  /*5970*/  IMAD.MOV.U32 R8, RZ, RZ, 0x70 ;  /* 0x00000070ff087424 */ /* 0x000fe400078e00ff */
[----:B------:R-:W-:Y:S01]  /*5980*/  IMAD.MOV.U32 R13, RZ, RZ, RZ ;  /* 0x000000ffff0d7224 */ /* 0x000fe200078e00ff */
[----:B------:R-:W3:Y:S01]  /*5990*/  LDCU.64 UR6, c[0x4][0x88] ;  /* 0x01001100ff0677ac */ /* 0x000ee20008000a00 */
[----:B------:R-:W4:Y:S01]  /*59a0*/  LDC.64 R2, c[0x4][R3] ;  /* 0x0100000003027b82 */ /* 0x000f220000000a00 */
[----:B------:R-:W1:Y:S01]  /*59b0*/  LDCU.64 UR4, c[0x4][0x8] ;  /* 0x01000100ff0477ac */ /* 0x000e620008000a00 */
[----:B--2---:R-:W-:Y:S01]  /*59c0*/  MOV R5, UR9 ;  /* 0x0000000900057c02 */ /* 0x004fe20008000f00 */
[----:B------:R-:W-:Y:S01]  /*59d0*/  IMAD.U32 R4, RZ, RZ, UR8 ;  /* 0x00000008ff047e24 */ /* 0x000fe2000f8e00ff */
[----:B---3--:R-:W-:Y:S01]  /*59e0*/  MOV R7, UR7 ;  /* 0x0000000700077c02 */ /* 0x008fe20008000f00 */
[----:B------:R-:W-:Y:S01]  /*59f0*/  IMAD.U32 R6, RZ, RZ, UR6 ;  /* 0x00000006ff067e24 */ /* 0x000fe2000f8e00ff */
[----:B-1----:R-:W-:Y:S01]  /*5a00*/  MOV R11, UR5 ;  /* 0x00000005000b7c02 */ /* 0x002fe20008000f00 */
[----:B------:R-:W-:Y:S02]  /*5a10*/  IMAD.U32 R10, RZ, RZ, UR4 ;  /* 0x00000004ff0a7e24 */ /* 0x000fe4000f8e00ff */
[----:B------:R-:W-:Y:S07]  /*5a20*/  LEPC R20, `(.L_x_96) ;  /* 0x000000001014794e */ /* 0x000fee0000000000 */
[----:B----45:R-:W-:Y:S05]  /*5a30*/  CALL.ABS.NOINC R2 ;  /* 0x0000000002007343 */ /* 0x030fea0003c00000 */
.L_x_96:
[----:B------:R-:W-:Y:S01]  /*5a40*/  LOP3.LUT P0, RZ, R85, 0x1b0, RZ, 0xc0, !PT ;  /* 0x000001b055ff7812 */ /* 0x000fe2000780c0ff */
[----:B------:R-:W-:Y:S11]  /*5a50*/  BSSY.RECONVERGENT B6, `(.L_x_97) ;  /* 0x0000013000067945 */ /* 0x000ff60003800200 */
[----:B------:R-:W-:Y:S01]  /*5a60*/  @!UPT UIADD3 URZ, UPT, UPT, URZ, URZ, URZ ;  /* 0x000000fffffff290 */ /* 0x000fe2000fffe0ff */
[----:B------:R-:W-:Y:S05]  /*5a70*/  @!P0 BRA `(.L_x_98) ;  /* 0x0000000000408947 */ /* 0x000fea0003800000 */
        /* <DEDUP_REMOVED lines=16> */
.L_x_98:
[----:B------:R-:W-:Y:S05]  /*5b80*/  BSYNC.RECONVERGENT B6 ;  /* 0x0000000000067941 */ /* 0x000fea0003800200 */
.L_x_97:
[----:B------:R-:W-:Y:S01]  /*5b90*/  ISETP.NE.U32.AND P3, PT, R74, RZ, PT ;  /* 0x000000ff4a00720c */ /* 0x000fe20003f65070 */
[----:B------:R-:W-:Y:S01]  /*5ba0*/  UISETP.NE.AND UP1, UPT, UR61, URZ, UPT ;  /* 0x000000ff3d00728c */ /* 0x000fe2000bf25270 */
[----:B------:R-:W-:Y:S02]  /*5bb0*/  ISETP.NE.U32.AND P4, PT, R70, RZ, PT ;  /* 0x000000ff4600720c */ /* 0x000fe40003f85070 */
[----:B------:R-:W-:Y:S02]  /*5bc0*/  ISETP.NE.AND.EX P3, PT, R75, RZ, PT, P3 ;  /* 0x000000ff4b00720c */ /* 0x000fe40003f65330 */
[----:B------:R-:W-:Y:S02]  /*5bd0*/  PLOP3.LUT P1, PT, PT, PT, PT, 0x8, 0x80 ;  /* 0x000000000080781c */ /* 0x000fe40003f2e170 */
[----:B------:R-:W-:Y:S02]  /*5be0*/  PLOP3.LUT P0, PT, PT, PT, UP1, 0x80, 0x8 ;  /* 0x000000000008781c */ /* 0x000fe40003f0f018 */
[----:B------:R-:W-:Y:S02]  /*5bf0*/  ISETP.NE.AND.EX P4, PT, R71, RZ, PT, P4 ;  /* 0x000000ff4700720c */ /* 0x000fe40003f85340 */
[----:B------:R-:W2:Y:S09]  /*5c00*/  @UP1 LDCU.64 UR4, c[0x0][0x888] ;  /* 0x00011100ff0417ac */ /* 0x000eb20008000a00 */
[----:B------:R-:W-:Y:S01]  /*5c10*/  @P0 PLOP3.LUT P1, PT, P3, PT, PT, 0x80, 0x8 ;  /* 0x000000000008081c */ /* 0x000fe20001f2f070 */
[----:B--2---:R-:W-:Y:S04]  /*5c20*/  @UP1 UISETP.NE.U32.AND UP0, UPT, UR4, URZ, UPT ;  /* 0x000000ff0400128c */ /* 0x004fe8000bf05070 */
[----:B------:R-:W-:Y:S04]  /*5c30*/  @UP1 UISETP.NE.AND.EX UP0, UPT, UR5, URZ, UPT, UP0 ;  /* 0x000000ff0500128c */ /* 0x000fe8000bf05300 */
[----:B------:R-:W-:Y:S01]  /*5c40*/  @UP1 USEL UR4, URZ, 0xffffffff, UP0 ;  /* 0xffffffffff041887 */ /* 0x000fe20008000000 */
[----:B------:R-:W-:Y:S11]  /*5c50*/  @!P3 BRA `(.L_x_99) ;  /* 0x000000000030b947 */ /* 0x000ff60003800000 */
        /* <DEDUP_REMOVED lines=12> */
.L_x_99:
[----:B------:R-:W-:Y:S05]  /*5d20*/  @!P4 BRA `(.L_x_100) ;  /* 0x000000000024c947 */ /* 0x000fea0003800000 */
[----:B------:R-:W-:Y:S01]  /*5d30*/  ISETP.NE.U32.AND P2, PT, R68, RZ, PT ;  /* 0x000000ff4400720c */ /* 0x000fe20003f45070 */
[----:B------:R-:W2:Y:S03]  /*5d40*/  LDCU.64 UR6, c[0x0][0x358] ;  /* 0x00006b00ff0677ac */ /* 0x000ea60008000a00 */
[----:B------:R-:W-:Y:S11]  /*5d50*/  ISETP.NE.AND.EX P2, PT, R69, RZ, PT, P2 ;  /* 0x000000ff4500720c */ /* 0x000ff60003f45320 */
[----:B------:R-:W-:Y:S02]  /*5d60*/  @!UPT UIADD3 URZ, UPT, UPT, URZ, URZ, URZ ;  /* 0x000000fffffff290 */ /* 0x000fe4000fffe0ff */
[----:B------:R-:W4:Y:S01]  /*5d70*/  @P2 LDC.64 R2, c[0x0][0x8a8] ;  /* 0x00022a00ff022b82 */ /* 0x000f220000000a00 */
[----:B-1----:R-:W-:Y:S04]  /*5d80*/  @P2 IMAD R0, R70, UR36, RZ ;  /* 0x0000002446002c24 */ /* 0x002fe8000f8e02ff */
[----:B----4-:R-:W-:Y:S05]  /*5d90*/  @P2 IMAD.WIDE R2, R0, 0x4, R2 ;  /* 0x0000000400022825 */ /* 0x010fea00078e0202 */
[----:B--2--5:R2:W5:Y:S02]  /*5da0*/  @P2 LDG.E R38, desc[UR6][R2.64] ;  /* 0x0000000602262981 */ /* 0x024564000c1e1900 */
[----:B--2---:R-:W4:Y:S02]  /*5db0*/  @!P2 LDC R38, c[0x0][0x8a0] ;  /* 0x00022800ff26ab82 */ /* 0x004f240000000800 */
.L_x_100:
[----:B---3-5:R-:W-:Y:S01]  /*5dc0*/  @P0 FSETP.NEU.AND P4, PT, R39, RZ, PT ;  /* 0x000000ff2700020b */ /* 0x028fe20003f8d000 */
[----:B-1----:R-:W-:Y:S01]  /*5dd0*/  IMAD.U32 R0, RZ, RZ, UR4 ;  /* 0x00000004ff007e24 */ /* 0x002fe2000f8e00ff */
[----:B------:R-:W-:Y:S01]  /*5de0*/  @P0 LOP3.LUT P2, RZ, R79, 0xff, RZ, 0xc0, !PT ;  /* 0x000000ff4fff0812 */ /* 0x000fe2000784c0ff */
[----:B------:R-:W-:Y:S01]  /*5df0*/  BSSY B1, `(.L_x_101) ;  /* 0x0000039000017945 */ /* 0x000fe20003800000 */
[----:B------:R-:W-:Y:S02]  /*5e00*/  @P0 SEL R2, RZ, 0xffffffff, P4 ;  /* 0xffffffffff020807 */ /* 0x000fe40002000000 */
[----:B------:R-:W-:Y:S02]  /*5e10*/  CS2R R66, SRZ ;  /* 0x0000000000427805 */ /* 0x000fe4000001ff00 */
[----:B------:R-:W-:Y:S02]  /*5e20*/  LEA R22, R36, UR44, 0x3 ;  /* 0x0000002c24167c11 */ /* 0x000fe4000f8e18ff */
[----:B------:R-:W-:Y:S02]  /*5e30*/  CS2R R64, SRZ ;  /* 0x0000000000407805 */ /* 0x000fe4000001ff00 */
[----:B------:R-:W-:Y:S02]  /*5e40*/  @P1 SEL R2, R0, R2, !P2 ;  /* 0x0000000200021207 */ /* 0x000fe40005000000 */
[----:B------:R-:W-:Y:S02]  /*5e50*/  CS2R R18, SRZ ;  /* 0x0000000000127805 */ /* 0x000fe4000001ff00 */
[----:B------:R-:W-:Y:S02]  /*5e60*/  SHF.L.U32 R3, R84, 0x1f, RZ ;  /* 0x0000001f54037819 */ /* 0x000fe400000006ff */
[----:B------:R-:W-:Y:S02]  /*5e70*/  CS2R R16, SRZ ;  /* 0x0000000000107805 */ /* 0x000fe4000001ff00 */
[----:B------:R-:W-:Y:S02]  /*5e80*/  @P0 LOP3.LUT R2, R2, 0x1, RZ, 0xc0, !PT ;  /* 0x0000000102020812 */ /* 0x000fe400078ec0ff */
[----:B------:R-:W-:Y:S02]  /*5e90*/  PLOP3.LUT P5, PT, PT, PT, PT, 0x8, 0x80 ;  /* 0x000000000080781c */ /* 0x000fe40003fae170 */
[----:B------:R-:W-:Y:S02]  /*5ea0*/  ISETP.NE.U32.OR P1, PT, R2, 0x1, !P0 ;  /* 0x000000010200780c */ /* 0x000fe40004725470 */
[----:B------:R-:W-:Y:S11]  /*5eb0*/  LEA.HI R2, R36, R36, RZ, 0x1 ;  /* 0x0000002424027211 */ /* 0x000ff600078f08ff */
[----:B------:R-:W-:Y:S04]  /*5ec0*/  @P1 SHF.L.U32 R0, R82, 0x1f, RZ ;  /* 0x0000001f52001819 */ /* 0x000fe800000006ff */
[----:B------:R1:W2:Y:S01]  /*5ed0*/  @P1 SYNCS.PHASECHK.TRANS64.TRYWAIT P0, [UR44+0xd0], R0 ;  /* 0x0000d000ff0015a7 */ /* 0x0002a2000800112c */
[----:B------:R3:W3:Y:S01]  /*5ee0*/  SYNCS.PHASECHK.TRANS64.TRYWAIT P4, [R22+URZ+0x110], R3 ;  /* 0x00011003160075a7 */ /* 0x0006e200080811ff */
[C---:B-1----:R-:W-:Y:S01]  /*5ef0*/  IMAD.SHL.U32 R0, R2.reuse, 0x20, RZ ;  /* 0x0000002002007824 */ /* 0x042fe200078e00ff */
[----:B------:R-:W-:Y:S04]  /*5f00*/  LOP3.LUT R2, R2, 0xffe, RZ, 0xc0, !PT ;  /* 0x00000ffe02027812 */ /* 0x000fe800078ec0ff */
[----:B------:R-:W-:Y:S01]  /*5f10*/  LOP3.LUT R0, R0, 0xffffffc0, RZ, 0xc0, !PT ;  /* 0xffffffc000007812 */ /* 0x000fe200078ec0ff */
[----:B------:R-:W-:Y:S04]  /*5f20*/  IMAD.IADD R2, R36, 0x1, -R2 ;  /* 0x0000000124027824 */ /* 0x000fe800078e0a02 */
[----:B------:R-:W-:Y:S04]  /*5f30*/  IMAD.IADD R0, R37, 0x1, R0 ;  /* 0x0000000125007824 */ /* 0x000fe800078e0200 */
[----:B------:R-:W-:Y:S01]  /*5f40*/  IMAD R2, R2, 0x100000, R0 ;  /* 0x0010000002027824 */ /* 0x000fe200078e0200 */
[----:B--2---:R-:W-:Y:S01]  /*5f50*/  @P1 PLOP3.LUT P5, PT, P0, PT, PT, 0x8, 0x80 ;  /* 0x000000000080181c */ /* 0x004fe200007ae170 */
[----:B------:R-:W-:Y:S01]  /*5f60*/  @!UPT UIADD3 URZ, UPT, UPT, URZ, URZ, URZ ;  /* 0x000000fffffff290 */ /* 0x000fe2000fffe0ff */
[----:B---3--:R-:W-:Y:S11]  /*5f70*/  @!P1 BRA `(.L_x_102) ;  /* 0x0000000000809947 */ /* 0x008ff60003800000 */
[----:B------:R-:W-:Y:S01]  /*5f80*/  ISETP.NE.U32.AND P0, PT, RZ, UR58, PT ;  /* 0x0000003aff007c0c */ /* 0x000fe2000bf05070 */
[----:B------:R-:W-:Y:S01]  /*5f90*/  BSSY B0, `(.L_x_103) ;  /* 0x0000012000007945 */ /* 0x000fe20003800000 */
[----:B------:R-:W-:Y:S02]  /*5fa0*/  FSETP.NEU.AND P2, PT, R39, RZ, PT ;  /* 0x000000ff2700720b */ /* 0x000fe40003f4d000 */
[----:B------:R-:W-:Y:S02]  /*5fb0*/  CS2R R18, SRZ ;  /* 0x0000000000127805 */ /* 0x000fe4000001ff00 */
[----:B------:R-:W-:Y:S02]  /*5fc0*/  ISETP.NE.AND.EX P0, PT, RZ, UR59, PT, P0 ;  /* 0x0000003bff007c0c */ /* 0x000fe4000bf05300 */
[----:B------:R-:W-:Y:S02]  /*5fd0*/  CS2R R16, SRZ ;  /* 0x0000000000107805 */ /* 0x000fe4000001ff00 */
[----:B------:R-:W-:Y:S02]  /*5fe0*/  LOP3.LUT P1, RZ, R79, 0xff, RZ, 0xc0, !PT ;  /* 0x000000ff4fff7812 */ /* 0x000fe4000782c0ff */
[----:B------:R-:W-:Y:S02]  /*5ff0*/  CS2R R66, SRZ ;  /* 0x0000000000427805 */ /* 0x000fe4000001ff00 */
[----:B------:R-:W-:Y:S02]  /*6000*/  SEL R0, RZ, 0xffffffff, P2 ;  /* 0xffffffffff007807 */ /* 0x000fe40001000000 */
[----:B------:R-:W-:Y:S02]  /*6010*/  CS2R R64, SRZ ;  /* 0x0000000000407805 */ /* 0x000fe4000001ff00 */
[----:B------:R-:W-:Y:S04]  /*6020*/  SEL R4, RZ, 0xffffffff, P0 ;  /* 0xffffffffff047807 */ /* 0x000fe80000000000 */
[----:B------:R-:W-:Y:S04]  /*6030*/  @P3 SEL R0, R4, R0, !P1 ;  /* 0x0000000004003207 */ /* 0x000fe80004800000 */
[----:B------:R-:W-:Y:S04]  /*6040*/  LOP3.LUT R0, R0, 0x1, RZ, 0xc0, !PT ;  /* 0x0000000100007812 */ /* 0x000fe800078ec0ff */
[----:B------:R-:W-:Y:S01]  /*6050*/  ISETP.NE.U32.AND P0, PT, R0, 0x1, PT ;  /* 0x000000010000780c */ /* 0x000fe20003f05070 */
[----:B------:R-:W-:Y:S01]  /*6060*/  @!UPT UIADD3 URZ, UPT, UPT, URZ, URZ, URZ ;  /* 0x000000fffffff290 */ /* 0x000fe2000fffe0ff */
[----:B------:R-:W-:Y:S11]  /*6070*/  @!P5 BRA `(.L_x_104) ;  /* 0x00000000000cd947 */ /* 0x000ff60003800000 */
[----:B------:R-:W-:Y:S04]  /*6080*/  SHF.L.U32 R4, R82, 0x1f, RZ ;  /* 0x0000001f52047819 */ /* 0x000fe800000006ff */
[----:B------:R-:W1:Y:S02]  /*6090*/  SYNCS.PHASECHK.TRANS64.TRYWAIT P1, [UR44+0xd0], R4 ;  /* 0x0000d004ff0075a7 */ /* 0x000e64000802112c */
[----:B-1----:R-:W-:Y:S05]  /*60a0*/  @!P1 BRA `(.L_x_105) ;  /* 0x0000001800289947 */ /* 0x002fea0003800000 */
.L_x_104:
[----:B------:R-:W-:Y:S05]  /*60b0*/  BSYNC B0 ;  /* 0x0000000000007941 */ /* 0x000fea0003800000 */
.L_x_103:
[----:B------:R2:W3:Y:S01]  /*60c0*/  @P0 LDS.128 R16, [R78+UR44+0x200] ;  /* 0x0002002c4e100984 */ /* 0x0004e20008000c00 */
[----:B------:R-:W-:Y:S01]  /*60d0*/  UIADD3 UR4, UPT, UPT, UR44, 0xd8, URZ ;  /* 0x000000d82c047890 */ /* 0x000fe2000fffe0ff */
[----:B------:R-:W-:Y:S02]  /*60e0*/  LOP3.LUT R82, R82, 0x1, RZ, 0x3c, !PT ;  /* 0x0000000152527812 */ /* 0x000fe400078e3cff */
[----:B------:R2:W1:Y:S01]  /*60f0*/  @P0 LDS.128 R64, [R77+0x10] ;  /* 0x000010004d400984 */ /* 0x0004620000000c00 */
[----:B------:R-:W-:Y:S01]  /*6100*/  UPRMT UR4, UR48, 0x654, UR4 ;  /* 0x0000065430047896 */ /* 0x000fe20008000004 */
[----:B------:R-:W-:Y:S01]  /*6110*/  @!PT LDS RZ, [RZ] ;  /* 0x00000000fffff984 */ /* 0x000fe20000000800 */
[----:B------:R-:W-:Y:S01]  /*6120*/  @!PT LDS RZ, [RZ] ;  /* 0x00000000fffff984 */ /* 0x000fe20000000800 */
[----:B------:R-:W-:Y:S01]  /*6130*/  @!PT LDS RZ, [RZ] ;  /* 0x00000000fffff984 */ /* 0x000fe20000000800 */
[----:B------:R-:W-:Y:S01]  /*6140*/  @!PT LDS RZ, [RZ] ;  /* 0x00000000fffff984 */ /* 0x000fe20000000800 */
[----:B------:R5:W-:Y:S06]  /*6150*/  MEMBAR.ALL.CTA ;  /* 0x0000000000007992 */ /* 0x000bec0000008000 */
[----:B-----5:R-:W5:Y:S02]  /*6160*/  FENCE.VIEW.ASYNC.S ;  /* 0x00000000000073c6 */ /* 0x020f640000000000 */
[----:B-----5:R-:W-:Y:S03]  /*6170*/  SYNCS.ARRIVE.TRANS64.RED.A1T0 RZ, [UR4], RZ ;  /* 0x000000ffffff79a7 */ /* 0x020fe60008100404 */
.L_x_102:
[----:B------:R-:W-:Y:S05]  /*6180*/  BSYNC B1 ;  /* 0x0000000000017941 */ /* 0x000fea0003800000 */
.L_x_101:
[----:B-1----:R-:W-:Y:S04]  /*6190*/  SHF.R.U32.HI R0, RZ, 0x15, R2 ;  /* 0x00000015ff007819 */ /* 0x002fe80000011602 */
[----:B------:R-:W-:Y:S01]  /*61a0*/  LOP3.LUT P0, RZ, R0, 0x3, R80, 0x48, !PT ;  /* 0x0000000300ff7812 */ /* 0x000fe20007804850 */
[----:B------:R-:W-:Y:S01]  /*61b0*/  @!UPT UIADD3 URZ, UPT, UPT, URZ, URZ, URZ ;  /* 0x000000fffffff290 */ /* 0x000fe2000fffe0ff */
[----:B------:R-:W-:Y:S11]  /*61c0*/  @P4 BRA `(.L_x_106) ;  /* 0x0000000000084947 */ /* 0x000ff60003800000 */
[----:B------:R-:W1:Y:S02]  /*61d0*/  SYNCS.PHASECHK.TRANS64.TRYWAIT P1, [R22+URZ+0x110], R3 ;  /* 0x00011003160075a7 */ /* 0x000e6400080211ff */
[----:B-1----:R-:W-:Y:S05]  /*61e0*/  @!P1 BRA `(.L_x_107) ;  /* 0x0000001400f09947 */ /* 0x002fea0003800000 */
.L_x_106:
[----:B------:R-:W-:Y:S05]  /*61f0*/  @!P0 BRA `(.L_x_108) ;  /* 0x0000000000408947 */ /* 0x000fea0003800000 */
[----:B------:R-:W1:Y:S01]  /*6200*/  LDCU.64 UR8, c[0x4][0x70] ;  /* 0x01000e00ff0877ac */ /* 0x000e620008000a00 */
[----:B------:R-:W-:Y:S01]  /*6210*/  MOV R15, 0x0 ;  /* 0x00000000000f7802 */ /* 0x000fe20000000f00 */
[----:B------:R-:W-:Y:S02]  /*6220*/  HFMA2 R12, -RZ, RZ, 0, 5.9604644775390625e-08 ;  /* 0x00000001ff0c7431 */ /* 0x000fe400000001ff */
[----:B------:R-:W-:Y:S02]  /*6230*/  IMAD.MOV.U32 R8, RZ, RZ, 0x192 ;  /* 0x00000192ff087424 */ /* 0x000fe400078e00ff */
[----:B------:R-:W-:Y:S01]  /*6240*/  IMAD.MOV.U32 R13, RZ, RZ, RZ ;  /* 0x000000ffff0d7224 */ /* 0x000fe200078e00ff */
[----:B------:R-:W5:Y:S01]  /*6250*/  LDCU.64 UR6, c[0x4][0x78] ;  /* 0x01000f00ff0677ac */ /* 0x000f620008000a00 */
[----:B------:R-:W2:Y:S01]  /*6260*/  LDC.64 R14, c[0x4][R15] ;  /* 0x010000000f0e7b82 */ /* 0x000ea20000000a00 */
[----:B------:R-:W3:Y:S01]  /*6270*/  LDCU.64 UR4, c[0x4][0x10] ;  /* 0x01000200ff0477ac */ /* 0x000ee20008000a00 */
[----:B-1----:R-:W-:Y:S01]  /*6280*/  MOV R5, UR9 ;  /* 0x0000000900057c02 */ /* 0x002fe20008000f00 */
[----:B------:R-:W-:Y:S01]  /*6290*/  IMAD.U32 R4, RZ, RZ, UR8 ;  /* 0x00000008ff047e24 */ /* 0x000fe2000f8e00ff */
[----:B-----5:R-:W-:Y:S01]  /*62a0*/  MOV R7, UR7 ;  /* 0x0000000700077c02 */ /* 0x020fe20008000f00 */
[----:B------:R-:W-:Y:S01]  /*62b0*/  IMAD.U32 R6, RZ, RZ, UR6 ;  /* 0x00000006ff067e24 */ /* 0x000fe2000f8e00ff */
[----:B---3--:R-:W-:Y:S01]  /*62c0*/  MOV R11, UR5 ;  /* 0x00000005000b7c02 */ /* 0x008fe20008000f00 */
[----:B------:R-:W-:Y:S02]  /*62d0*/  IMAD.U32 R10, RZ, RZ, UR4 ;  /* 0x00000004ff0a7e24 */ /* 0x000fe4000f8e00ff */
[----:B------:R-:W-:Y:S07]  /*62e0*/  LEPC R20, `(.L_x_108) ;  /* 0x000000001014794e */ /* 0x000fee0000000000 */
[----:B--2-4-:R-:W-:Y:S05]  /*62f0*/  CALL.ABS.NOINC R14 ;  /* 0x000000000e007343 */ /* 0x014fea0003c00000 */
.L_x_108:
[----:B------:R-:W-:Y:S01]  /*6300*/  LOP3.LUT P0, RZ, R76, 0x60, RZ, 0xc0, !PT ;  /* 0x000000604cff7812 */ /* 0x000fe2000780c0ff */
[----:B------:R-:W-:Y:S05]  /*6310*/  WARPSYNC.ALL ;  /* 0x0000000000007948 */ /* 0x000fea0003800000 */
[----:B------:R-:W-:Y:S01]  /*6320*/  R2UR UR4, R2 ;  /* 0x00000000020472ca */ /* 0x000fe200000e0000 */
[----:B------:R-:W-:Y:S01]  /*6330*/  BSSY.RECONVERGENT B0, `(.L_x_109) ;  /* 0x000009f000007945 */ /* 0x000fe20003800200 */
[-C--:B---3--:R-:W-:Y:S02]  /*6340*/  F2FP.F16.E5M2.UNPACK_B R2, R16.reuse ;  /* 0x00000010ff02723e */ /* 0x088fe400020004ff */
[----:B------:R-:W-:Y:S02]  /*6350*/  F2FP.F16.E5M2.UNPACK_B R16, R16.H1 ;  /* 0x00000010ff10723e */ /* 0x000fe400030004ff */
[----:B------:R-:W-:Y:S01]  /*6360*/  R2UR UR5, R22 ;  /* 0x00000000160572ca */ /* 0x000fe200000e0000 */
[----:B------:R-:W-:Y:S01]  /*6370*/  HADD2.F32 R0, -RZ, R2.H0_H0 ;  /* 0x20000002ff007230 */ /* 0x000fe20000004100 */
[-C--:B------:R-:W-:Y:S01]  /*6380*/  F2FP.F16.E5M2.UNPACK_B R42, R17.reuse ;  /* 0x00000011ff2a723e */ /* 0x080fe200020004ff */
[--C-:B------:R-:W-:Y:S01]  /*6390*/  HADD2.F32 R3, -RZ, R16.reuse.H0_H0 ;  /* 0x20000010ff037230 */ /* 0x100fe20000004100 */
[----:B------:R-:W-:Y:S01]  /*63a0*/  F2FP.F16.E5M2.UNPACK_B R44, R17.H1 ;  /* 0x00000011ff2c723e */ /* 0x000fe200030004ff */
[----:B------:R-:W-:Y:S01]  /*63b0*/  HADD2.F32 R40, -RZ, R16.H1_H1 ;  /* 0x30000010ff287230 */ /* 0x000fe20000004100 */
[-C--:B------:R-:W-:Y:S01]  /*63c0*/  F2FP.F16.E5M2.UNPACK_B R46, R18.reuse ;  /* 0x00000012ff2e723e */ /* 0x080fe200020004ff */
[----:B------:R-:W-:Y:S01]  /*63d0*/  HADD2.F32 R2, -RZ, R2.H1_H1 ;  /* 0x30000002ff027230 */ /* 0x000fe20000004100 */
[----:B------:R-:W-:Y:S01]  /*63e0*/  F2FP.F16.E5M2.UNPACK_B R48, R18.H1 ;  /* 0x00000012ff30723e */ /* 0x000fe200030004ff */
[--C-:B------:R-:W-:Y:S01]  /*63f0*/  HADD2.F32 R41, -RZ, R42.reuse.H0_H0 ;  /* 0x2000002aff297230 */ /* 0x100fe20000004100 */
[-C--:B------:R-:W-:Y:S01]  /*6400*/  F2FP.F16.E5M2.UNPACK_B R50, R19.reuse ;  /* 0x00000013ff32723e */ /* 0x080fe200020004ff */
[----:B------:R-:W-:Y:S01]  /*6410*/  HADD2.F32 R42, -RZ, R42.H1_H1 ;  /* 0x3000002aff2a7230 */ /* 0x000fe20000004100 */
[----:B------:R-:W-:Y:S01]  /*6420*/  F2FP.F16.E5M2.UNPACK_B R52, R19.H1 ;  /* 0x00000013ff34723e */ /* 0x000fe200030004ff */
[----:B------:R-:W-:Y:S01]  /*6430*/  HADD2.F32 R43, -RZ, R44.H0_H0 ;  /* 0x2000002cff2b7230 */ /* 0x000fe20000004100 */
[----:B------:R-:W-:Y:S01]  /*6440*/  LDTM.16dp32bit_t0_t15.x32 R4, tmem[UR4] ;  /* 0x00000004000479ee */ /* 0x000fe20008a80000 */
[----:B------:R-:W1:Y:S01]  /*6450*/  LDTM.16dp32bit_t16_t31.x32 R4, tmem[UR4+0x20] ;  /* 0x00002004000479ee */ /* 0x000e620008aa0000 */
[----:B------:R-:W-:Y:S01]  /*6460*/  NOP ;  /* 0x0000000000007918 */ /* 0x000fe20000000000 */
[----:B------:R-:W-:Y:S01]  /*6470*/  UIADD3 UR4, UPT, UPT, UR5, 0x130, URZ ;  /* 0x0000013005047890 */ /* 0x000fe2000fffe0ff */
[--C-:B------:R-:W-:Y:S01]  /*6480*/  HADD2.F32 R45, -RZ, R46.reuse.H0_H0 ;  /* 0x2000002eff2d7230 */ /* 0x100fe20000004100 */
[----:B------:R-:W-:Y:S01]  /*6490*/  F2FP.F16.E5M2.UNPACK_B R54, R64 ;  /* 0x00000040ff36723e */ /* 0x000fe200020004ff */
[----:B------:R-:W-:Y:S01]  /*64a0*/  HADD2.F32 R46, -RZ, R46.H1_H1 ;  /* 0x3000002eff2e7230 */ /* 0x000fe20000004100 */
[----:B------:R-:W-:Y:S01]  /*64b0*/  UPRMT UR4, UR48, 0x654, UR4 ;  /* 0x0000065430047896 */ /* 0x000fe20008000004 */
[--C-:B------:R-:W-:Y:S01]  /*64c0*/  HADD2.F32 R49, -RZ, R50.reuse.H0_H0 ;  /* 0x20000032ff317230 */ /* 0x100fe20000004100 */
[-C--:B------:R-:W-:Y:S01]  /*64d0*/  F2FP.F16.E5M2.UNPACK_B R58, R65.reuse ;  /* 0x00000041ff3a723e */ /* 0x080fe200020004ff */
[----:B------:R-:W-:Y:S01]  /*64e0*/  HADD2.F32 R50, -RZ, R50.H1_H1 ;  /* 0x30000032ff327230 */ /* 0x000fe20000004100 */
[----:B------:R-:W-:Y:S01]  /*64f0*/  F2FP.F16.E5M2.UNPACK_B R62, R66 ;  /* 0x00000042ff3e723e */ /* 0x000fe200020004ff */
[--C-:B------:R-:W-:Y:S01]  /*6500*/  HADD2.F32 R53, -RZ, R54.reuse.H0_H0 ;  /* 0x20000036ff357230 */ /* 0x100fe20000004100 */
[----:B------:R-:W-:Y:S01]  /*6510*/  F2FP.F16.E5M2.UNPACK_B R56, R64.H1 ;  /* 0x00000040ff38723e */ /* 0x000fe200030004ff */
[----:B------:R-:W-:Y:S01]  /*6520*/  HADD2.F32 R54, -RZ, R54.H1_H1 ;  /* 0x30000036ff367230 */ /* 0x000fe20000004100 */
[----:B------:R-:W-:Y:S01]  /*6530*/  F2FP.F16.E5M2.UNPACK_B R60, R65.H1 ;  /* 0x00000041ff3c723e */ /* 0x000fe200030004ff */
[----:B-1----:R-:W-:Y:S01]  /*6540*/  SYNCS.ARRIVE.TRANS64.RED.A1T0 RZ, [UR4], RZ ;  /* 0x000000ffffff79a7 */ /* 0x002fe20008100404 */
[--C-:B------:R-:W-:Y:S01]  /*6550*/  HADD2.F32 R57, -RZ, R58.reuse.H0_H0 ;  /* 0x2000003aff397230 */ /* 0x100fe20000004100 */
[-C--:B------:R-:W-:Y:S01]  /*6560*/  F2FP.F16.E5M2.UNPACK_B R65, R67.reuse ;  /* 0x00000043ff41723e */ /* 0x080fe200020004ff */
[----:B------:R-:W-:Y:S01]  /*6570*/  HADD2.F32 R58, -RZ, R58.H1_H1 ;  /* 0x3000003aff3a7230 */ /* 0x000fe20000004100 */
[----:B------:R-:W-:Y:S01]  /*6580*/  F2FP.F16.E5M2.UNPACK_B R64, R66.H1 ;  /* 0x00000042ff40723e */ /* 0x000fe200030004ff */
[--C-:B------:R-:W-:Y:S01]  /*6590*/  HADD2.F32 R61, -RZ, R62.reuse.H0_H0 ;  /* 0x2000003eff3d7230 */ /* 0x100fe20000004100 */
[----:B------:R-:W-:Y:S01]  /*65a0*/  F2FP.F16.E5M2.UNPACK_B R67, R67.H1 ;  /* 0x00000043ff43723e */ /* 0x000fe200030004ff */
[----:B------:R-:W-:Y:S01]  /*65b0*/  HADD2.F32 R62, -RZ, R62.H1_H1 ;  /* 0x3000003eff3e7230 */ /* 0x000fe20000004100 */
[----:B------:R-:W-:Y:S01]  /*65c0*/  IADD3 R36, PT, PT, R36, 0x1, RZ ;  /* 0x0000000124247810 */ /* 0x000fe20007ffe0ff */
[C---:B----4-:R-:W-:Y:S01]  /*65d0*/  FMUL R4, R38.reuse, R4 ;  /* 0x0000000426047220 */ /* 0x050fe20000400000 */
[C---:B------:R-:W-:Y:S01]  /*65e0*/  FMUL R5, R38.reuse, R5 ;  /* 0x0000000526057220 */ /* 0x040fe20000400000 */
[C---:B------:R-:W-:Y:S01]  /*65f0*/  FMUL R8, R38.reuse, R8 ;  /* 0x0000000826087220 */ /* 0x040fe20000400000 */
[C---:B------:R-:W-:Y:S01]  /*6600*/  FMUL R9, R38.reuse, R9 ;  /* 0x0000000926097220 */ /* 0x040fe20000400000 */
[C---:B------:R-:W-:Y:S01]  /*6610*/  FFMA R4, R39.reuse, R0, R4 ;  /* 0x0000000027047223 */ /* 0x040fe20000000004 */
[C---:B------:R-:W-:Y:S01]  /*6620*/  FFMA R5, R39.reuse, R2, R5 ;  /* 0x0000000227057223 */ /* 0x040fe20000000005 */
[C---:B------:R-:W-:Y:S01]  /*6630*/  FMUL R12, R38.reuse, R12 ;  /* 0x0000000c260c7220 */ /* 0x040fe20000400000 */
        /* <DEDUP_REMOVED lines=10> */
[----:B------:R-:W-:Y:S02]  /*66e0*/  HADD2.F32 R44, -RZ, R44.H1_H1 ;  /* 0x3000002cff2c7230 */ /* 0x000fe40000004100 */
[C---:B------:R-:W-:Y:S01]  /*66f0*/  FMUL R10, R38.reuse, R10 ;  /* 0x0000000a260a7220 */ /* 0x040fe20000400000 */
[C---:B------:R-:W-:Y:S01]  /*6700*/  FFMA R6, R39.reuse, R3, R6 ;  /* 0x0000000327067223 */ /* 0x040fe20000000006 */
[C---:B------:R-:W-:Y:S01]  /*6710*/  FFMA R7, R39.reuse, R40, R7 ;  /* 0x0000002827077223 */ /* 0x040fe20000000007 */
[C---:B------:R-:W-:Y:S01]  /*6720*/  FFMA R8, R39.reuse, R41, R8 ;  /* 0x0000002927087223 */ /* 0x040fe20000000008 */
[C---:B------:R-:W-:Y:S01]  /*6730*/  FFMA R9, R39.reuse, R42, R9 ;  /* 0x0000002a27097223 */ /* 0x040fe20000000009 */
[----:B------:R-:W-:Y:S01]  /*6740*/  FFMA R10, R39, R43, R10 ;  /* 0x0000002b270a7223 */ /* 0x000fe2000000000a */
[--C-:B------:R-:W-:Y:S01]  /*6750*/  HADD2.F32 R40, -RZ, R65.reuse.H0_H0 ;  /* 0x20000041ff287230 */ /* 0x100fe20000004100 */
[----:B------:R-:W-:Y:S01]  /*6760*/  F2FP.SATFINITE.E5M2.F32.PACK_AB_MERGE_C R86, R7, R6, RZ ;  /* 0x000000060756723e */ /* 0x000fe200048060ff */
[C---:B------:R-:W-:Y:S01]  /*6770*/  FMUL R7, R38.reuse, R24 ;  /* 0x0000001826077220 */ /* 0x040fe20000400000 */
[C---:B------:R-:W-:Y:S01]  /*6780*/  FMUL R24, R38.reuse, R29 ;  /* 0x0000001d26187220 */ /* 0x040fe20000400000 */
[C---:B------:R-:W-:Y:S01]  /*6790*/  FMUL R29, R38.reuse, R34 ;  /* 0x00000022261d7220 */ /* 0x040fe20000400000 */
[----:B------:R-:W-:Y:S02]  /*67a0*/  HADD2.F32 R65, -RZ, R65.H1_H1 ;  /* 0x30000041ff417230 */ /* 0x000fe40000004100 */
[C---:B------:R-:W-:Y:S01]  /*67b0*/  FMUL R11, R38.reuse, R11 ;  /* 0x0000000b260b7220 */ /* 0x040fe20000400000 */
[--C-:B------:R-:W-:Y:S02]  /*67c0*/  HADD2.F32 R47, -RZ, R48.reuse.H0_H0 ;  /* 0x20000030ff2f7230 */ /* 0x100fe40000004100 */
[C---:B------:R-:W-:Y:S01]  /*67d0*/  FMUL R14, R38.reuse, R14 ;  /* 0x0000000e260e7220 */ /* 0x040fe20000400000 */
[----:B------:R-:W-:Y:S02]  /*67e0*/  HADD2.F32 R48, -RZ, R48.H1_H1 ;  /* 0x30000030ff307230 */ /* 0x000fe40000004100 */
[C---:B------:R-:W-:Y:S01]  /*67f0*/  FFMA R11, R39.reuse, R44, R11 ;  /* 0x0000002c270b7223 */ /* 0x040fe2000000000b */
[C---:B------:R-:W-:Y:S01]  /*6800*/  FFMA R12, R39.reuse, R45, R12 ;  /* 0x0000002d270c7223 */ /* 0x040fe2000000000c */
[C---:B------:R-:W-:Y:S01]  /*6810*/  FFMA R13, R39.reuse, R46, R13 ;  /* 0x0000002e270d7223 */ /* 0x040fe2000000000d */
[----:B------:R-:W-:Y:S01]  /*6820*/  FFMA R14, R39, R47, R14 ;  /* 0x0000002f270e7223 */ /* 0x000fe2000000000e */
[C---:B------:R-:W-:Y:S01]  /*6830*/  FMUL R15, R38.reuse, R15 ;  /* 0x0000000f260f7220 */ /* 0x040fe20000400000 */
[--C-:B------:R-:W-:Y:S01]  /*6840*/  HADD2.F32 R51, -RZ, R52.reuse.H0_H0 ;  /* 0x20000034ff337230 */ /* 0x100fe20000004100 */
[----:B------:R-:W-:Y:S01]  /*6850*/  F2FP.SATFINITE.E5M2.F32.PACK_AB_MERGE_C R10, R11, R10, RZ ;  /* 0x0000000a0b0a723e */ /* 0x000fe200048060ff */
[----:B------:R-:W-:Y:S02]  /*6860*/  HADD2.F32 R52, -RZ, R52.H1_H1 ;  /* 0x30000034ff347230 */ /* 0x000fe40000004100 */
[C---:B------:R-:W-:Y:S01]  /*6870*/  FFMA R15, R39.reuse, R48, R15 ;  /* 0x00000030270f7223 */ /* 0x040fe2000000000f */
[C---:B------:R-:W-:Y:S01]  /*6880*/  FFMA R16, R39.reuse, R49, R16 ;  /* 0x0000003127107223 */ /* 0x040fe20000000010 */
[C---:B------:R-:W-:Y:S01]  /*6890*/  FFMA R17, R39.reuse, R50, R17 ;  /* 0x0000003227117223 */ /* 0x040fe20000000011 */
[C---:B------:R-:W-:Y:S01]  /*68a0*/  FMUL R18, R38.reuse, R18 ;  /* 0x0000001226127220 */ /* 0x040fe20000400000 */
[C---:B------:R-:W-:Y:S01]  /*68b0*/  FMUL R19, R38.reuse, R19 ;  /* 0x0000001326137220 */ /* 0x040fe20000400000 */
[--C-:B------:R-:W-:Y:S02]  /*68c0*/  HADD2.F32 R55, -RZ, R56.reuse.H0_H0 ;  /* 0x20000038ff377230 */ /* 0x100fe40000004100 */
[C---:B------:R-:W-:Y:S01]  /*68d0*/  FMUL R3, R38.reuse, R22 ;  /* 0x0000001626037220 */ /* 0x040fe20000400000 */
[C---:B------:R-:W-:Y:S01]  /*68e0*/  FFMA R18, R39.reuse, R51, R18 ;  /* 0x0000003327127223 */ /* 0x040fe20000000012 */
[----:B------:R-:W-:Y:S02]  /*68f0*/  HADD2.F32 R56, -RZ, R56.H1_H1 ;  /* 0x30000038ff387230 */ /* 0x000fe40000004100 */
[C---:B------:R-:W-:Y:S01]  /*6900*/  FFMA R19, R39.reuse, R52, R19 ;  /* 0x0000003427137223 */ /* 0x040fe20000000013 */
[C---:B------:R-:W-:Y:S01]  /*6910*/  FMUL R6, R38.reuse, R23 ;  /* 0x0000001726067220 */ /* 0x040fe20000400000 */
[C---:B------:R-:W-:Y:S01]  /*6920*/  FFMA R0, R39.reuse, R53, R0 ;  /* 0x0000003527007223 */ /* 0x040fe20000000000 */
[C---:B------:R-:W-:Y:S01]  /*6930*/  FFMA R2, R39.reuse, R54, R2 ;  /* 0x0000003627027223 */ /* 0x040fe20000000002 */
[--C-:B------:R-:W-:Y:S02]  /*6940*/  HADD2.F32 R59, -RZ, R60.reuse.H0_H0 ;  /* 0x2000003cff3b7230 */ /* 0x100fe40000004100 */
[C---:B------:R-:W-:Y:S01]  /*6950*/  FFMA R3, R39.reuse, R55, R3 ;  /* 0x0000003727037223 */ /* 0x040fe20000000003 */
[----:B------:R-:W-:Y:S02]  /*6960*/  HADD2.F32 R60, -RZ, R60.H1_H1 ;  /* 0x3000003cff3c7230 */ /* 0x000fe40000004100 */
[C---:B------:R-:W-:Y:S01]  /*6970*/  FMUL R21, R38.reuse, R26 ;  /* 0x0000001a26157220 */ /* 0x040fe20000400000 */
[C---:B------:R-:W-:Y:S01]  /*6980*/  FMUL R22, R38.reuse, R27 ;  /* 0x0000001b26167220 */ /* 0x040fe20000400000 */
[C---:B------:R-:W-:Y:S01]  /*6990*/  FFMA R6, R39.reuse, R56, R6 ;  /* 0x0000003827067223 */ /* 0x040fe20000000006 */
[C---:B------:R-:W-:Y:S01]  /*69a0*/  FFMA R7, R39.reuse, R57, R7 ;  /* 0x0000003927077223 */ /* 0x040fe20000000007 */
[C---:B------:R-:W-:Y:S01]  /*69b0*/  FMUL R23, R38.reuse, R28 ;  /* 0x0000001c26177220 */ /* 0x040fe20000400000 */
[C---:B------:R-:W-:Y:S01]  /*69c0*/  FFMA R20, R39.reuse, R58, R20 ;  /* 0x0000003a27147223 */ /* 0x040fe20000000014 */
[--C-:B------:R-:W-:Y:S02]  /*69d0*/  HADD2.F32 R63, -RZ, R64.reuse.H0_H0 ;  /* 0x20000040ff3f7230 */ /* 0x100fe40000004100 */
[C---:B------:R-:W-:Y:S01]  /*69e0*/  FFMA R21, R39.reuse, R59, R21 ;  /* 0x0000003b27157223 */ /* 0x040fe20000000015 */
[----:B------:R-:W-:Y:S02]  /*69f0*/  HADD2.F32 R64, -RZ, R64.H1_H1 ;  /* 0x30000040ff407230 */ /* 0x000fe40000004100 */
[C---:B------:R-:W-:Y:S01]  /*6a00*/  FFMA R22, R39.reuse, R60, R22 ;  /* 0x0000003c27167223 */ /* 0x040fe20000000016 */
[C---:B------:R-:W-:Y:S01]  /*6a10*/  FMUL R26, R38.reuse, R31 ;  /* 0x0000001f261a7220 */ /* 0x040fe20000400000 */
[C---:B------:R-:W-:Y:S01]  /*6a20*/  FMUL R27, R38.reuse, R32 ;  /* 0x00000020261b7220 */ /* 0x040fe20000400000 */
[C---:B------:R-:W-:Y:S01]  /*6a30*/  FFMA R23, R39.reuse, R61, R23 ;  /* 0x0000003d27177223 */ /* 0x040fe20000000017 */
[----:B------:R-:W-:Y:S01]  /*6a40*/  FMUL R28, R38, R33 ;  /* 0x00000021261c7220 */ /* 0x000fe20000400000 */
[C---:B------:R-:W-:Y:S01]  /*6a50*/  FFMA R24, R39.reuse, R62, R24 ;  /* 0x0000003e27187223 */ /* 0x040fe20000000018 */
[--C-:B------:R-:W-:Y:S02]  /*6a60*/  HADD2.F32 R66, -RZ, R67.reuse.H0_H0 ;  /* 0x20000043ff427230 */ /* 0x100fe40000004100 */
[C---:B------:R-:W-:Y:S01]  /*6a70*/  FFMA R25, R39.reuse, R63, R25 ;  /* 0x0000003f27197223 */ /* 0x040fe20000000019 */
[----:B------:R-:W-:Y:S02]  /*6a80*/  HADD2.F32 R67, -RZ, R67.H1_H1 ;  /* 0x30000043ff437230 */ /* 0x000fe40000004100 */
[----:B------:R-:W-:Y:S01]  /*6a90*/  FFMA R26, R39, R64, R26 ;  /* 0x00000040271a7223 */ /* 0x000fe2000000001a */
[----:B------:R-:W-:Y:S01]  /*6aa0*/  F2FP.SATFINITE.E5M2.F32.PACK_AB_MERGE_C R14, R15, R14, RZ ;  /* 0x0000000e0f0e723e */ /* 0x000fe200048060ff */
[----:B------:R-:W-:Y:S01]  /*6ab0*/  FFMA R27, R39, R40, R27 ;  /* 0x00000028271b7223 */ /* 0x000fe2000000001b */
[----:B------:R-:W-:Y:S01]  /*6ac0*/  F2FP.SATFINITE.E5M2.F32.PACK_AB_MERGE_C R18, R19, R18, RZ ;  /* 0x000000121312723e */ /* 0x000fe200048060ff */
[C---:B------:R-:W-:Y:S01]  /*6ad0*/  FFMA R28, R39.reuse, R65, R28 ;  /* 0x00000041271c7223 */ /* 0x040fe2000000001c */
[C---:B------:R-:W-:Y:S01]  /*6ae0*/  FFMA R29, R39.reuse, R66, R29 ;  /* 0x00000042271d7223 */ /* 0x040fe2000000001d */
[----:B------:R-:W-:Y:S01]  /*6af0*/  FFMA R30, R39, R67, R30 ;  /* 0x00000043271e7223 */ /* 0x000fe2000000001e */
[----:B------:R-:W-:Y:S02]  /*6b00*/  F2FP.SATFINITE.E5M2.F32.PACK_AB_MERGE_C R32, R5, R4, R86 ;  /* 0x000000040520723e */ /* 0x000fe40004806056 */
[----:B------:R-:W-:Y:S02]  /*6b10*/  F2FP.SATFINITE.E5M2.F32.PACK_AB_MERGE_C R33, R9, R8, R10 ;  /* 0x000000080921723e */ /* 0x000fe4000480600a */
[----:B------:R-:W-:Y:S02]  /*6b20*/  F2FP.SATFINITE.E5M2.F32.PACK_AB_MERGE_C R34, R13, R12, R14 ;  /* 0x0000000c0d22723e */ /* 0x000fe4000480600e */
[----:B------:R-:W-:Y:S02]  /*6b30*/  F2FP.SATFINITE.E5M2.F32.PACK_AB_MERGE_C R35, R17, R16, R18 ;  /* 0x000000101123723e */ /* 0x000fe40004806012 */
[----:B------:R-:W-:Y:S02]  /*6b40*/  F2FP.SATFINITE.E5M2.F32.PACK_AB_MERGE_C R3, R6, R3, RZ ;  /* 0x000000030603723e */ /* 0x000fe400048060ff */
[----:B------:R-:W-:Y:S01]  /*6b50*/  F2FP.SATFINITE.E5M2.F32.PACK_AB_MERGE_C R5, R22, R21, RZ ;  /* 0x000000151605723e */ /* 0x000fe200048060ff */
[----:B------:R1:W-:Y:S01]  /*6b60*/  STS.128 [R78+UR44+0x1200], R32 ;  /* 0x001200204e007988 */ /* 0x0003e20008000c2c */
[----:B------:R-:W-:Y:S02]  /*6b70*/  F2FP.SATFINITE.E5M2.F32.PACK_AB_MERGE_C R6, R26, R25, RZ ;  /* 0x000000191a06723e */ /* 0x000fe400048060ff */
[----:B------:R-:W-:Y:S02]  /*6b80*/  F2FP.SATFINITE.E5M2.F32.PACK_AB_MERGE_C R29, R30, R29, RZ ;  /* 0x0000001d1e1d723e */ /* 0x000fe400048060ff */
[----:B------:R-:W-:Y:S02]  /*6b90*/  F2FP.SATFINITE.E5M2.F32.PACK_AB_MERGE_C R5, R20, R7, R5 ;  /* 0x000000071405723e */ /* 0x000fe40004806005 */
[----:B------:R-:W-:Y:S02]  /*6ba0*/  F2FP.SATFINITE.E5M2.F32.PACK_AB_MERGE_C R4, R2, R0, R3 ;  /* 0x000000000204723e */ /* 0x000fe40004806003 */
[----:B------:R-:W-:Y:S02]  /*6bb0*/  F2FP.SATFINITE.E5M2.F32.PACK_AB_MERGE_C R6, R24, R23, R6 ;  /* 0x000000171806723e */ /* 0x000fe40004806006 */
[----:B------:R-:W-:Y:S05]  /*6bc0*/  F2FP.SATFINITE.E5M2.F32.PACK_AB_MERGE_C R7, R28, R27, R29 ;  /* 0x0000001b1c07723e */ /* 0x000fea000480601d */
[----:B------:R1:W-:Y:S01]  /*6bd0*/  STS.128 [R77+0x1010], R4 ;  /* 0x001010044d007388 */ /* 0x0003e20000000c00 */
[----:B------:R-:W-:Y:S01]  /*6be0*/  @!PT LDS RZ, [RZ] ;  /* 0x00000000fffff984 */ /* 0x000fe20000000800 */
[----:B------:R-:W-:Y:S01]  /*6bf0*/  @!PT LDS RZ, [RZ] ;  /* 0x00000000fffff984 */ /* 0x000fe20000000800 */
[----:B------:R-:W-:Y:S01]  /*6c00*/  @!PT LDS RZ, [RZ] ;  /* 0x00000000fffff984 */ /* 0x000fe20000000800 */
[----:B------:R-:W-:Y:S01]  /*6c10*/  @!PT LDS RZ, [RZ] ;  /* 0x00000000fffff984 */ /* 0x000fe20000000800 */
[----:B------:R3:W-:Y:S07]  /*6c20*/  MEMBAR.ALL.CTA ;  /* 0x0000000000007992 */ /* 0x0007ee0000008000 */
[----:B---3--:R-:W3:Y:S02]  /*6c30*/  FENCE.VIEW.ASYNC.S ;  /* 0x00000000000073c6 */ /* 0x008ee40000000000 */
[----:B---3--:R-:W-:Y:S06]  /*6c40*/  BAR.SYNC.DEFER_BLOCKING 0x1, 0x80 ;  /* 0x0042000000007b1d */ /* 0x008fec0000010000 */
[----:B------:R-:W-:Y:S05]  /*6c50*/  @P0 BRA `(.L_x_110) ;  /* 0x0000000000300947 */ /* 0x000fea0003800000 */
[----:B------:R-:W-:Y:S02]  /*6c60*/  UIADD3 UR4, UPT, UPT, UR44, 0x1200, URZ ;  /* 0x000012002c047890 */ /* 0x000fe4000fffe0ff */
[----:B------:R-:W-:Y:S02]  /*6c70*/  USHF.L.U32 UR9, UR45, 0x6, URZ ;  /* 0x000000062d097899 */ /* 0x000fe400080006ff */
[----:B------:R-:W-:Y:S02]  /*6c80*/  USHF.L.U32 UR10, UR46, 0x6, URZ ;  /* 0x000000062e0a7899 */ /* 0x000fe400080006ff */
[----:B------:R-:W-:Y:S01]  /*6c90*/  MOV R85, UR4 ;  /* 0x0000000400557c02 */ /* 0x000fe20008000f00 */
[----:B------:R-:W-:Y:S01]  /*6ca0*/  UIADD3 UR4, UP0, UPT, UR62, 0x680, URZ ;  /* 0x000006803e047890 */ /* 0x000fe2000ff1e0ff */
[----:B------:R-:W-:Y:S02]  /*6cb0*/  UMOV UR11, UR36 ;  /* 0x00000024000b7c82 */ /* 0x000fe40008000000 */
[----:B------:R-:W-:Y:S01]  /*6cc0*/  R2UR UR8, R85 ;  /* 0x00000000550872ca */ /* 0x000fe200000e0000 */
[----:B------:R-:W-:Y:S11]  /*6cd0*/  UIADD3.X UR5, UPT, UPT, URZ, UR63, URZ, UP0, !UPT ;  /* 0x0000003fff057290 */ /* 0x000ff600087fe4ff */
[----:B------:R-:W-:Y:S01]  /*6ce0*/  @!UPT UIADD3 URZ, UPT, UPT, URZ, URZ, URZ ;  /* 0x000000fffffff290 */ /* 0x000fe2000fffe0ff */
[----:B------:R3:W-:Y:S01]  /*6cf0*/  UTMASTG.3D [UR8], [UR4] ;  /* 0x00000008040073b5 */ /* 0x0007e20008010000 */
[----:B------:R0:W-:Y:S01]  /*6d00*/  UTMACMDFLUSH ;  /* 0x00000000000079b7 */ /* 0x0001e20000000000 */
[----:B---3--:R-:W-:Y:S04]  /*6d10*/  DEPBAR.LE SB0, 0x0 ;  /* 0x000080000000791a */ /* 0x008fe80000000000 */
.L_x_110:
[----:B------:R-:W-:Y:S05]  /*6d20*/  BSYNC.RECONVERGENT B0 ;  /* 0x0000000000007941 */ /* 0x000fea0003800200 */
.L_x_109:
[----:B------:R-:W-:Y:S01]  /*6d30*/  BAR.SYNC.DEFER_BLOCKING 0x1, 0x80 ;  /* 0x0042000000007b1d */ /* 0x000fe20000010000 */
[----:B------:R-:W-:Y:S01]  /*6d40*/  ISETP.NE.AND P0, PT, R81, 0x2, PT ;  /* 0x000000025100780c */ /* 0x000fe20003f05270 */
[----:B------:R-:W-:Y:S01]  /*6d50*/  UISETP.NE.AND UP0, UPT, UR47, URZ, UPT ;  /* 0x000000ff2f00728c */ /* 0x000fe2000bf05270 */
[----:B------:R-:W-:Y:S01]  /*6d60*/  ISETP.NE.AND P1, PT, R36, 0x4, PT ;  /* 0x000000042400780c */ /* 0x000fe20003f25270 */
[----:B------:R-:W-:Y:S01]  /*6d70*/  UIADD3 UR45, UPT, UPT, UR37, UR57, URZ ;  /* 0x00000039252d7290 */ /* 0x000fe2000fffe0ff */
[----:B------:R-:W-:Y:S01]  /*6d80*/  SEL R2, RZ, 0x1, P0 ;  /* 0x00000001ff027807 */ /* 0x000fe20000000000 */
[----:B------:R-:W-:Y:S01]  /*6d90*/  UIADD3 UR46, UPT, UPT, UR38, UR60, URZ ;  /* 0x0000003c262e7290 */ /* 0x000fe2000fffe0ff */
[----:B------:R-:W-:Y:S02]  /*6da0*/  SEL R0, RZ, 0x1, P1 ;  /* 0x00000001ff007807 */ /* 0x000fe40000800000 */
[----:B------:R-:W-:Y:S02]  /*6db0*/  LOP3.LUT R83, R83, R2, RZ, 0x3c, !PT ;  /* 0x0000000253537212 */ /* 0x000fe400078e3cff */
[----:B------:R-:W-:Y:S02]  /*6dc0*/  LOP3.LUT R84, R84, R0, RZ, 0x3c, !PT ;  /* 0x0000000054547212 */ /* 0x000fe400078e3cff */
[----:B------:R-:W-:Y:S02]  /*6dd0*/  SEL R81, R81, RZ, P0 ;  /* 0x000000ff51517207 */ /* 0x000fe40000000000 */
[----:B------:R-:W-:Y:S01]  /*6de0*/  SEL R36, R36, RZ, P1 ;  /* 0x000000ff24247207 */ /* 0x000fe20000800000 */
[----:B------:R-:W-:Y:S01]  /*6df0*/  UMOV UR36, UR51 ;  /* 0x0000003300247c82 */ /* 0x000fe20008000000 */
[----:B------:R-:W-:Y:S05]  /*6e00*/  BRA.U UP0, `(.L_x_111) ;  /* 0xffffffe5002c7547 */ /* 0x000fea000b83ffff */
[----:B------:R-:W-:Y:S05]  /*6e10*/  EXIT ;  /* 0x000000000000794d */ /* 0x000fea0003800000 */
.L_x_25:
[----:B--2---:R2:W3:Y:S02]  /*6e20*/  SYNCS.PHASECHK.TRANS64.TRYWAIT P0, [R0+URZ+0x160], R2 ;  /* 0x00016002000075a7 */ /* 0x0044e400080011ff */
[----:B---3--:R-:W-:Y:S05]  /*6e30*/  @!P0 NANOSLEEP.SYNCS 0x989680 ;  /* 0x009896800000895d */ /* 0x008fea0003900000 */
[----:B------:R-:W3:Y:S02]  /*6e40*/  @!P0 SYNCS.PHASECHK.TRANS64 P0, [R0+URZ+0x160], R2 ;  /* 0x00016002000085a7 */ /* 0x000ee400080010ff */
[----:B---3--:R-:W-:Y:S05]  /*6e50*/  @!P0 BRA `(.L_x_25) ;  /* 0xfffffffc00f08947 */ /* 0x008fea000383ffff */
[----:B------:R-:W-:Y:S05]  /*6e60*/  BRA `(.L_x_112) ;  /* 0xffffffa800c07947 */ /* 0x000fea000383ffff */
.L_x_28:
[----:B-1----:R-:W-:-:S07]  /*6e70*/  MOV R0, UR33 ;  /* 0x0000002100007c02 */ /* 0x002fce0008000f00 */
.L_x_113:
[----:B-1----:R1:W2:Y:S02]  /*6e80*/  SYNCS.PHASECHK.TRANS64.TRYWAIT P0, [R0+URZ+0x68], R3 ;  /* 0x00006803000075a7 */ /* 0x0022a400080011ff */
[----:B--2---:R-:W-:Y:S05]  /*6e90*/  @!P0 NANOSLEEP.SYNCS 0x989680 ;  /* 0x009896800000895d */ /* 0x004fea0003900000 */
[----:B------:R-:W2:Y:S02]  /*6ea0*/  @!P0 SYNCS.PHASECHK.TRANS64 P0, [R0+URZ+0x68], R3 ;  /* 0x00006803000085a7 */ /* 0x000ea400080010ff */
[----:B--2---:R-:W-:Y:S05]  /*6eb0*/  @!P0 BRA `(.L_x_113) ;  /* 0xfffffffc00f08947 */ /* 0x004fea000383ffff */
[----:B------:R-:W-:Y:S05]  /*6ec0*/  BRA `(.L_x_27) ;  /* 0xffffffac00087947 */ /* 0x000fea000383ffff */
.L_x_35:
[----:B-1----:R-:W-:-:S07]  /*6ed0*/  MOV R0, UR17 ;  /* 0x0000001100007c02 */ /* 0x002fce0008000f00 */
.L_x_114:
[----:B-1----:R1:W2:Y:S02]  /*6ee0*/  SYNCS.PHASECHK.TRANS64.TRYWAIT P0, [R0+URZ+0x68], R3 ;  /* 0x00006803000075a7 */ /* 0x0022a400080011ff */
[----:B--2---:R-:W-:Y:S05]  /*6ef0*/  @!P0 NANOSLEEP.SYNCS 0x989680 ;  /* 0x009896800000895d */ /* 0x004fea0003900000 */
[----:B------:R-:W2:Y:S02]  /*6f00*/  @!P0 SYNCS.PHASECHK.TRANS64 P0, [R0+URZ+0x68], R3 ;  /* 0x00006803000085a7 */ /* 0x000ea400080010ff */
[----:B--2---:R-:W-:Y:S05]  /*6f10*/  @!P0 BRA `(.L_x_114) ;  /* 0xfffffffc00f08947 */ /* 0x004fea000383ffff */
[----:B------:R-:W-:Y:S05]  /*6f20*/  BRA `(.L_x_34) ;  /* 0xffffffac00c47947 */ /* 0x000fea000383ffff */
.L_x_40:
[----:B-1----:R1:W2:Y:S02]  /*6f30*/  SYNCS.PHASECHK.TRANS64.TRYWAIT P0, [R3+URZ+0xf0], R0 ;  /* 0x0000f000030075a7 */ /* 0x0022a400080011ff */
[----:B--2---:R-:W-:Y:S05]  /*6f40*/  @!P0 NANOSLEEP.SYNCS 0x989680 ;  /* 0x009896800000895d */ /* 0x004fea0003900000 */
[----:B------:R-:W2:Y:S02]  /*6f50*/  @!P0 SYNCS.PHASECHK.TRANS64 P0, [R3+URZ+0xf0], R0 ;  /* 0x0000f000030085a7 */ /* 0x000ea400080010ff */
[----:B--2---:R-:W-:Y:S05]  /*6f60*/  @!P0 BRA `(.L_x_40) ;  /* 0xfffffffc00f08947 */ /* 0x004fea000383ffff */
[----:B------:R-:W-:Y:S05]  /*6f70*/  BRA `(.L_x_115) ;  /* 0xffffffb000687947 */ /* 0x000fea000383ffff */
.L_x_44:
[----:B------:R-:W-:-:S07]  /*6f80*/  MOV R0, UR4 ;  /* 0x0000000400007c02 */ /* 0x000fce0008000f00 */
.L_x_116:
[----:B-1----:R1:W2:Y:S02]  /*6f90*/  SYNCS.PHASECHK.TRANS64.TRYWAIT P0, [R0+URZ], R2 ;  /* 0x00000002000075a7 */ /* 0x0022a400080011ff */
[----:B--2---:R-:W-:Y:S05]  /*6fa0*/  @!P0 NANOSLEEP.SYNCS 0x989680 ;  /* 0x009896800000895d */ /* 0x004fea0003900000 */
[----:B------:R-:W2:Y:S02]  /*6fb0*/  @!P0 SYNCS.PHASECHK.TRANS64 P0, [R0+URZ], R2 ;  /* 0x00000002000085a7 */ /* 0x000ea400080010ff */
[----:B--2---:R-:W-:Y:S05]  /*6fc0*/  @!P0 BRA `(.L_x_116) ;  /* 0xfffffffc00f08947 */ /* 0x004fea000383ffff */
[----:B------:R-:W-:Y:S05]  /*6fd0*/  BRA `(.L_x_117) ;  /* 0xffffffb8000c7947 */ /* 0x000fea000383ffff */
.L_x_45:
[----:B------:R-:W-:-:S07]  /*6fe0*/  MOV R0, UR5 ;  /* 0x0000000500007c02 */ /* 0x000fce0008000f00 */
.L_x_118:
[----:B-1----:R1:W2:Y:S02]  /*6ff0*/  SYNCS.PHASECHK.TRANS64.TRYWAIT P0, [R0+URZ], R3 ;  /* 0x00000003000075a7 */ /* 0x0022a400080011ff */
[----:B--2---:R-:W-:Y:S05]  /*7000*/  @!P0 NANOSLEEP.SYNCS 0x989680 ;  /* 0x009896800000895d */ /* 0x004fea0003900000 */
[----:B------:R-:W2:Y:S02]  /*7010*/  @!P0 SYNCS.PHASECHK.TRANS64 P0, [R0+URZ], R3 ;  /* 0x00000003000085a7 */ /* 0x000ea400080010ff */
[----:B--2---:R-:W-:Y:S05]  /*7020*/  @!P0 BRA `(.L_x_118) ;  /* 0xfffffffc00f08947 */ /* 0x004fea000383ffff */
[----:B------:R-:W-:Y:S05]  /*7030*/  BRA `(.L_x_119) ;  /* 0xffffffb800187947 */ /* 0x000fea000383ffff */
.L_x_46:
[----:B------:R-:W-:-:S07]  /*7040*/  MOV R0, UR5 ;  /* 0x0000000500007c02 */ /* 0x000fce0008000f00 */
.L_x_120:
[----:B-1----:R1:W2:Y:S02]  /*7050*/  SYNCS.PHASECHK.TRANS64.TRYWAIT P0, [R0+URZ], R3 ;  /* 0x00000003000075a7 */ /* 0x0022a400080011ff */
[----:B--2---:R-:W-:Y:S05]  /*7060*/  @!P0 NANOSLEEP.SYNCS 0x989680 ;  /* 0x009896800000895d */ /* 0x004fea0003900000 */
[----:B------:R-:W2:Y:S02]  /*7070*/  @!P0 SYNCS.PHASECHK.TRANS64 P0, [R0+URZ], R3 ;  /* 0x00000003000085a7 */ /* 0x000ea400080010ff */
[----:B--2---:R-:W-:Y:S05]  /*7080*/  @!P0 BRA `(.L_x_120) ;  /* 0xfffffffc00f08947 */ /* 0x004fea000383ffff */
[----:B------:R-:W-:Y:S05]  /*7090*/  BRA `(.L_x_121) ;  /* 0xffffffb800247947 */ /* 0x000fea000383ffff */
.L_x_47:
[----:B------:R-:W-:-:S07]  /*70a0*/  MOV R0, UR5 ;  /* 0x0000000500007c02 */ /* 0x000fce0008000f00 */
.L_x_122:
[----:B-1----:R1:W2:Y:S02]  /*70b0*/  SYNCS.PHASECHK.TRANS64.TRYWAIT P0, [R0+URZ], R3 ;  /* 0x00000003000075a7 */ /* 0x0022a400080011ff */
[----:B--2---:R-:W-:Y:S05]  /*70c0*/  @!P0 NANOSLEEP.SYNCS 0x989680 ;  /* 0x009896800000895d */ /* 0x004fea0003900000 */
[----:B------:R-:W2:Y:S02]  /*70d0*/  @!P0 SYNCS.PHASECHK.TRANS64 P0, [R0+URZ], R3 ;  /* 0x00000003000085a7 */ /* 0x000ea400080010ff */
[----:B--2---:R-:W-:Y:S05]  /*70e0*/  @!P0 BRA `(.L_x_122) ;  /* 0xfffffffc00f08947 */ /* 0x004fea000383ffff */
[----:B------:R-:W-:Y:S05]  /*70f0*/  BRA `(.L_x_123) ;  /* 0xffffffb800307947 */ /* 0x000fea000383ffff */
.L_x_48:
[----:B------:R-:W-:-:S07]  /*7100*/  MOV R0, UR5 ;  /* 0x0000000500007c02 */ /* 0x000fce0008000f00 */
.L_x_124:
[----:B-1----:R1:W2:Y:S02]  /*7110*/  SYNCS.PHASECHK.TRANS64.TRYWAIT P0, [R0+URZ], R3 ;  /* 0x00000003000075a7 */ /* 0x0022a400080011ff */
[----:B--2---:R-:W-:Y:S05]  /*7120*/  @!P0 NANOSLEEP.SYNCS 0x989680 ;  /* 0x009896800000895d */ /* 0x004fea0003900000 */
[----:B------:R-:W2:Y:S02]  /*7130*/  @!P0 SYNCS.PHASECHK.TRANS64 P0, [R0+URZ], R3 ;  /* 0x00000003000085a7 */ /* 0x000ea400080010ff */
[----:B--2---:R-:W-:Y:S05]  /*7140*/  @!P0 BRA `(.L_x_124) ;  /* 0xfffffffc00f08947 */ /* 0x004fea000383ffff */
[----:B------:R-:W-:Y:S05]  /*7150*/  BRA `(.L_x_125) ;  /* 0xffffffb8003c7947 */ /* 0x000fea000383ffff */
.L_x_49:
[----:B------:R-:W-:-:S07]  /*7160*/  MOV R0, UR5 ;  /* 0x0000000500007c02 */ /* 0x000fce0008000f00 */
.L_x_126:
[----:B-1----:R1:W2:Y:S02]  /*7170*/  SYNCS.PHASECHK.TRANS64.TRYWAIT P0, [R0+URZ], R3 ;  /* 0x00000003000075a7 */ /* 0x0022a400080011ff */
[----:B--2---:R-:W-:Y:S05]  /*7180*/  @!P0 NANOSLEEP.SYNCS 0x989680 ;  /* 0x009896800000895d */ /* 0x004fea0003900000 */
[----:B------:R-:W2:Y:S02]  /*7190*/  @!P0 SYNCS.PHASECHK.TRANS64 P0, [R0+URZ], R3 ;  /* 0x00000003000085a7 */ /* 0x000ea400080010ff */
[----:B--2---:R-:W-:Y:S05]  /*71a0*/  @!P0 BRA `(.L_x_126) ;  /* 0xfffffffc00f08947 */ /* 0x004fea000383ffff */
[----:B------:R-:W-:Y:S05]  /*71b0*/  BRA `(.L_x_127) ;  /* 0xffffffb800487947 */ /* 0x000fea000383ffff */
.L_x_50:
[----:B------:R-:W-:-:S07]  /*71c0*/  MOV R0, UR5 ;  /* 0x0000000500007c02 */ /* 0x000fce0008000f00 */
.L_x_128:
[----:B-1----:R1:W2:Y:S02]  /*71d0*/  SYNCS.PHASECHK.TRANS64.TRYWAIT P0, [R0+URZ], R3 ;  /* 0x00000003000075a7 */ /* 0x0022a400080011ff */
[----:B--2---:R-:W-:Y:S05]  /*71e0*/  @!P0 NANOSLEEP.SYNCS 0x989680 ;  /* 0x009896800000895d */ /* 0x004fea0003900000 */
[----:B------:R-:W2:Y:S02]  /*71f0*/  @!P0 SYNCS.PHASECHK.TRANS64 P0, [R0+URZ], R3 ;  /* 0x00000003000085a7 */ /* 0x000ea400080010ff */
[----:B--2---:R-:W-:Y:S05]  /*7200*/  @!P0 BRA `(.L_x_128) ;  /* 0xfffffffc00f08947 */ /* 0x004fea000383ffff */
[----:B------:R-:W-:Y:S05]  /*7210*/  BRA `(.L_x_129) ;  /* 0xffffffb800547947 */ /* 0x000fea000383ffff */
.L_x_51:
[----:B------:R-:W-:-:S07]  /*7220*/  MOV R0, UR5 ;  /* 0x0000000500007c02 */ /* 0x000fce0008000f00 */
.L_x_130:
[----:B-1----:R1:W2:Y:S02]  /*7230*/  SYNCS.PHASECHK.TRANS64.TRYWAIT P0, [R0+URZ], R3 ;  /* 0x00000003000075a7 */ /* 0x0022a400080011ff */
[----:B--2---:R-:W-:Y:S05]  /*7240*/  @!P0 NANOSLEEP.SYNCS 0x989680 ;  /* 0x009896800000895d */ /* 0x004fea0003900000 */
[----:B------:R-:W2:Y:S02]  /*7250*/  @!P0 SYNCS.PHASECHK.TRANS64 P0, [R0+URZ], R3 ;  /* 0x00000003000085a7 */ /* 0x000ea400080010ff */
[----:B--2---:R-:W-:Y:S05]  /*7260*/  @!P0 BRA `(.L_x_130) ;  /* 0xfffffffc00f08947 */ /* 0x004fea000383ffff */
[----:B------:R-:W-:Y:S05]  /*7270*/  BRA `(.L_x_131) ;  /* 0xffffffb800607947 */ /* 0x000fea000383ffff */
.L_x_52:
[----:B------:R-:W-:-:S07]  /*7280*/  MOV R0, UR5 ;  /* 0x0000000500007c02 */ /* 0x000fce0008000f00 */
.L_x_132:
[----:B-1----:R1:W2:Y:S02]  /*7290*/  SYNCS.PHASECHK.TRANS64.TRYWAIT P0, [R0+URZ], R3 ;  /* 0x00000003000075a7 */ /* 0x0022a400080011ff */
[----:B--2---:R-:W-:Y:S05]  /*72a0*/  @!P0 NANOSLEEP.SYNCS 0x989680 ;  /* 0x009896800000895d */ /* 0x004fea0003900000 */
[----:B------:R-:W2:Y:S02]  /*72b0*/  @!P0 SYNCS.PHASECHK.TRANS64 P0, [R0+URZ], R3 ;  /* 0x00000003000085a7 */ /* 0x000ea400080010ff */
[----:B--2---:R-:W-:Y:S05]  /*72c0*/  @!P0 BRA `(.L_x_132) ;  /* 0xfffffffc00f08947 */ /* 0x004fea000383ffff */
[----:B------:R-:W-:Y:S05]  /*72d0*/  BRA `(.L_x_133) ;  /* 0xffffffb8006c7947 */ /* 0x000fea000383ffff */
.L_x_53:
[----:B------:R-:W-:-:S07]  /*72e0*/  MOV R0, UR5 ;  /* 0x0000000500007c02 */ /* 0x000fce0008000f00 */
.L_x_134:
[----:B-1----:R1:W2:Y:S02]  /*72f0*/  SYNCS.PHASECHK.TRANS64.TRYWAIT P0, [R0+URZ], R3 ;  /* 0x00000003000075a7 */ /* 0x0022a400080011ff */
[----:B--2---:R-:W-:Y:S05]  /*7300*/  @!P0 NANOSLEEP.SYNCS 0x989680 ;  /* 0x009896800000895d */ /* 0x004fea0003900000 */
[----:B------:R-:W2:Y:S02]  /*7310*/  @!P0 SYNCS.PHASECHK.TRANS64 P0, [R0+URZ], R3 ;  /* 0x00000003000085a7 */ /* 0x000ea400080010ff */
[----:B--2---:R-:W-:Y:S05]  /*7320*/  @!P0 BRA `(.L_x_134) ;  /* 0xfffffffc00f08947 */ /* 0x004fea000383ffff */
[----:B------:R-:W-:Y:S05]  /*7330*/  BRA `(.L_x_135) ;  /* 0xffffffb800787947 */ /* 0x000fea000383ffff */
.L_x_54:
[----:B------:R-:W-:-:S07]  /*7340*/  MOV R0, UR5 ;  /* 0x0000000500007c02 */ /* 0x000fce0008000f00 */
.L_x_136:
[----:B-1----:R1:W2:Y:S02]  /*7350*/  SYNCS.PHASECHK.TRANS64.TRYWAIT P0, [R0+URZ], R3 ;  /* 0x00000003000075a7 */ /* 0x0022a400080011ff */
[----:B--2---:R-:W-:Y:S05]  /*7360*/  @!P0 NANOSLEEP.SYNCS 0x989680 ;  /* 0x009896800000895d */ /* 0x004fea0003900000 */
[----:B------:R-:W2:Y:S02]  /*7370*/  @!P0 SYNCS.PHASECHK.TRANS64 P0, [R0+URZ], R3 ;  /* 0x00000003000085a7 */ /* 0x000ea400080010ff */
[----:B--2---:R-:W-:Y:S05]  /*7380*/  @!P0 BRA `(.L_x_136) ;  /* 0xfffffffc00f08947 */ /* 0x004fea000383ffff */
[----:B------:R-:W-:Y:S05]  /*7390*/  BRA `(.L_x_137) ;  /* 0xffffffb800847947 */ /* 0x000fea000383ffff */
.L_x_55:
[----:B------:R-:W-:-:S07]  /*73a0*/  MOV R0, UR5 ;  /* 0x0000000500007c02 */ /* 0x000fce0008000f00 */
.L_x_138:
[----:B-1----:R1:W2:Y:S02]  /*73b0*/  SYNCS.PHASECHK.TRANS64.TRYWAIT P0, [R0+URZ], R3 ;  /* 0x00000003000075a7 */ /* 0x0022a400080011ff */
[----:B--2---:R-:W-:Y:S05]  /*73c0*/  @!P0 NANOSLEEP.SYNCS 0x989680 ;  /* 0x009896800000895d */ /* 0x004fea0003900000 */
[----:B------:R-:W2:Y:S02]  /*73d0*/  @!P0 SYNCS.PHASECHK.TRANS64 P0, [R0+URZ], R3 ;  /* 0x00000003000085a7 */ /* 0x000ea400080010ff */
[----:B--2---:R-:W-:Y:S05]  /*73e0*/  @!P0 BRA `(.L_x_138) ;  /* 0xfffffffc00f08947 */ /* 0x004fea000383ffff */
[----:B------:R-:W-:Y:S05]  /*73f0*/  BRA `(.L_x_139) ;  /* 0xffffffb800907947 */ /* 0x000fea000383ffff */
.L_x_58:
[----:B-1----:R1:W2:Y:S02]  /*7400*/  SYNCS.PHASECHK.TRANS64.TRYWAIT P0, [R2+URZ+0x150], R4 ;  /* 0x00015004020075a7 */ /* 0x0022a400080011ff */
[----:B--2---:R-:W-:Y:S05]  /*7410*/  @!P0 NANOSLEEP.SYNCS 0x989680 ;  /* 0x009896800000895d */ /* 0x004fea0003900000 */
[----:B------:R-:W2:Y:S02]  /*7420*/  @!P0 SYNCS.PHASECHK.TRANS64 P0, [R2+URZ+0x150], R4 ;  /* 0x00015004020085a7 */ /* 0x000ea400080010ff */
[----:B--2---:R-:W-:Y:S05]  /*7430*/  @!P0 BRA `(.L_x_58) ;  /* 0xfffffffc00f08947 */ /* 0x004fea000383ffff */
[----:B------:R-:W-:Y:S05]  /*7440*/  BRA `(.L_x_140) ;  /* 0xffffffb800ec7947 */ /* 0x000fea000383ffff */
.L_x_59:
[----:B------:R-:W-:-:S07]  /*7450*/  MOV R2, UR4 ;  /* 0x0000000400027c02 */ /* 0x000fce0008000f00 */
.L_x_141:
[----:B-1----:R1:W2:Y:S02]  /*7460*/  SYNCS.PHASECHK.TRANS64.TRYWAIT P0, [R2+URZ+0x100], R5 ;  /* 0x00010005020075a7 */ /* 0x0022a400080011ff */
[----:B--2---:R-:W-:Y:S05]  /*7470*/  @!P0 NANOSLEEP.SYNCS 0x989680 ;  /* 0x009896800000895d */ /* 0x004fea0003900000 */
[----:B------:R-:W2:Y:S02]  /*7480*/  @!P0 SYNCS.PHASECHK.TRANS64 P0, [R2+URZ+0x100], R5 ;  /* 0x00010005020085a7 */ /* 0x000ea400080010ff */
[----:B--2---:R-:W-:Y:S05]  /*7490*/  @!P0 BRA `(.L_x_141) ;  /* 0xfffffffc00f08947 */ /* 0x004fea000383ffff */
[----:B------:R-:W-:Y:S05]  /*74a0*/  BRA `(.L_x_142) ;  /* 0xffffffb800fc7947 */ /* 0x000fea000383ffff */
.L_x_60:
[----:B-1----:R1:W2:Y:S02]  /*74b0*/  SYNCS.PHASECHK.TRANS64.TRYWAIT P1, [R2+URZ+0xf0], R4 ;  /* 0x0000f004020075a7 */ /* 0x0022a400080211ff */
[----:B--2---:R-:W-:Y:S05]  /*74c0*/  @!P1 NANOSLEEP.SYNCS 0x989680 ;  /* 0x009896800000995d */ /* 0x004fea0003900000 */
[----:B------:R-:W2:Y:S02]  /*74d0*/  @!P1 SYNCS.PHASECHK.TRANS64 P1, [R2+URZ+0xf0], R4 ;  /* 0x0000f004020095a7 */ /* 0x000ea400080210ff */
[----:B--2---:R-:W-:Y:S05]  /*74e0*/  @!P1 BRA `(.L_x_60) ;  /* 0xfffffffc00f09947 */ /* 0x004fea000383ffff */
[----:B------:R-:W-:Y:S05]  /*74f0*/  BRA `(.L_x_143) ;  /* 0xffffffbc002c7947 */ /* 0x000fea000383ffff */
.L_x_63:
[----:B------:R-:W-:-:S07]  /*7500*/  MOV R0, UR4 ;  /* 0x0000000400007c02 */ /* 0x000fce0008000f00 */
.L_x_144:
[----:B-1----:R1:W2:Y:S02]  /*7510*/  SYNCS.PHASECHK.TRANS64.TRYWAIT P0, [R0+URZ+0x100], R2 ;  /* 0x00010002000075a7 */ /* 0x0022a400080011ff */
[----:B--2---:R-:W-:Y:S05]  /*7520*/  @!P0 NANOSLEEP.SYNCS 0x989680 ;  /* 0x009896800000895d */ /* 0x004fea0003900000 */
[----:B------:R-:W2:Y:S02]  /*7530*/  @!P0 SYNCS.PHASECHK.TRANS64 P0, [R0+URZ+0x100], R2 ;  /* 0x00010002000085a7 */ /* 0x000ea400080010ff */
[----:B--2---:R-:W-:Y:S05]  /*7540*/  @!P0 BRA `(.L_x_144) ;  /* 0xfffffffc00f08947 */ /* 0x004fea000383ffff */
[----:B------:R-:W-:Y:S05]  /*7550*/  BRA `(.L_x_62) ;  /* 0xffffffbc00807947 */ /* 0x000fea000383ffff */
.L_x_70:
[----:B-1----:R1:W2:Y:S02]  /*7560*/  SYNCS.PHASECHK.TRANS64.TRYWAIT P1, [R0+URZ+0xf0], R2 ;  /* 0x0000f002000075a7 */ /* 0x0022a400080211ff */
[----:B--2---:R-:W-:Y:S05]  /*7570*/  @!P1 NANOSLEEP.SYNCS 0x989680 ;  /* 0x009896800000995d */ /* 0x004fea0003900000 */
[----:B------:R-:W2:Y:S02]  /*7580*/  @!P1 SYNCS.PHASECHK.TRANS64 P1, [R0+URZ+0xf0], R2 ;  /* 0x0000f002000095a7 */ /* 0x000ea400080210ff */
[----:B--2---:R-:W-:Y:S05]  /*7590*/  @!P1 BRA `(.L_x_70) ;  /* 0xfffffffc00f09947 */ /* 0x004fea000383ffff */
[----:B------:R-:W-:Y:S05]  /*75a0*/  BRA `(.L_x_145) ;  /* 0xffffffc000f47947 */ /* 0x000fea000383ffff */
.L_x_71:
[----:B------:R-:W-:-:S07]  /*75b0*/  MOV R2, UR31 ;  /* 0x0000001f00027c02 */ /* 0x000fce0008000f00 */
.L_x_146:
[----:B-1----:R1:W2:Y:S02]  /*75c0*/  SYNCS.PHASECHK.TRANS64.TRYWAIT P0, [R2+URZ+0x130], R0 ;  /* 0x00013000020075a7 */ /* 0x0022a400080011ff */
[----:B--2---:R-:W-:Y:S05]  /*75d0*/  @!P0 NANOSLEEP.SYNCS 0x989680 ;  /* 0x009896800000895d */ /* 0x004fea0003900000 */
[----:B------:R-:W2:Y:S02]  /*75e0*/  @!P0 SYNCS.PHASECHK.TRANS64 P0, [R2+URZ+0x130], R0 ;  /* 0x00013000020085a7 */ /* 0x000ea400080010ff */
[----:B--2---:R-:W-:Y:S05]  /*75f0*/  @!P0 BRA `(.L_x_146) ;  /* 0xfffffffc00f08947 */ /* 0x004fea000383ffff */
[----:B------:R-:W-:Y:S05]  /*7600*/  BRA `(.L_x_147) ;  /* 0xffffffc400447947 */ /* 0x000fea000383ffff */
.L_x_74:
[----:B------:R-:W-:Y:S07]  /*7610*/  MOV R0, UR5 ;  /* 0x0000000500007c02 */ /* 0x000fee0008000f00 */
.L_x_148:
[----:B-1----:R1:W2:Y:S02]  /*7620*/  SYNCS.PHASECHK.TRANS64.TRYWAIT P0, [R0+URZ], R2 ;  /* 0x00000002000075a7 */ /* 0x0022a400080011ff */
[----:B--2---:R-:W-:Y:S05]  /*7630*/  @!P0 NANOSLEEP.SYNCS 0x989680 ;  /* 0x009896800000895d */ /* 0x004fea0003900000 */
[----:B------:R-:W2:Y:S02]  /*7640*/  @!P0 SYNCS.PHASECHK.TRANS64 P0, [R0+URZ], R2 ;  /* 0x00000002000085a7 */ /* 0x000ea400080010ff */
[----:B--2---:R-:W-:Y:S05]  /*7650*/  @!P0 BRA `(.L_x_148) ;  /* 0xfffffffc00f08947 */ /* 0x004fea000383ffff */
[----:B------:R-:W-:Y:S05]  /*7660*/  BRA `(.L_x_73) ;  /* 0xffffffc400607947 */ /* 0x000fea000383ffff */
.L_x_77:
[----:B------:R-:W-:-:S07]  /*7670*/  MOV R0, UR4 ;  /* 0x0000000400007c02 */ /* 0x000fce0008000f00 */
.L_x_149:
[----:B--2---:R2:W4:Y:S02]  /*7680*/  SYNCS.PHASECHK.TRANS64.TRYWAIT P0, [R0+URZ], R2 ;  /* 0x00000002000075a7 */ /* 0x00452400080011ff */
[----:B----4-:R-:W-:Y:S05]  /*7690*/  @!P0 NANOSLEEP.SYNCS 0x989680 ;  /* 0x009896800000895d */ /* 0x010fea0003900000 */
[----:B------:R-:W4:Y:S02]  /*76a0*/  @!P0 SYNCS.PHASECHK.TRANS64 P0, [R0+URZ], R2 ;  /* 0x00000002000085a7 */ /* 0x000f2400080010ff */
[----:B----4-:R-:W-:Y:S05]  /*76b0*/  @!P0 BRA `(.L_x_149) ;  /* 0xfffffffc00f08947 */ /* 0x010fea000383ffff */
[----:B------:R-:W-:Y:S05]  /*76c0*/  BRA `(.L_x_150) ;  /* 0xffffffc8003c7947 */ /* 0x000fea000383ffff */
.L_x_78:
[----:B------:R-:W-:-:S07]  /*76d0*/  MOV R0, UR5 ;  /* 0x0000000500007c02 */ /* 0x000fce0008000f00 */
.L_x_151:
[----:B-1----:R1:W2:Y:S02]  /*76e0*/  SYNCS.PHASECHK.TRANS64.TRYWAIT P0, [R0+URZ], R3 ;  /* 0x00000003000075a7 */ /* 0x0022a400080011ff */
[----:B--2---:R-:W-:Y:S05]  /*76f0*/  @!P0 NANOSLEEP.SYNCS 0x989680 ;  /* 0x009896800000895d */ /* 0x004fea0003900000 */
[----:B------:R-:W2:Y:S02]  /*7700*/  @!P0 SYNCS.PHASECHK.TRANS64 P0, [R0+URZ], R3 ;  /* 0x00000003000085a7 */ /* 0x000ea400080010ff */
[----:B--2---:R-:W-:Y:S05]  /*7710*/  @!P0 BRA `(.L_x_151) ;  /* 0xfffffffc00f08947 */ /* 0x004fea000383ffff */
[----:B------:R-:W-:Y:S05]  /*7720*/  BRA `(.L_x_152) ;  /* 0xffffffc800487947 */ /* 0x000fea000383ffff */
.L_x_79:
[----:B------:R-:W-:-:S07]  /*7730*/  MOV R0, UR5 ;  /* 0x0000000500007c02 */ /* 0x000fce0008000f00 */
.L_x_153:
[----:B-1----:R1:W2:Y:S02]  /*7740*/  SYNCS.PHASECHK.TRANS64.TRYWAIT P0, [R0+URZ], R3 ;  /* 0x00000003000075a7 */ /* 0x0022a400080011ff */
[----:B--2---:R-:W-:Y:S05]  /*7750*/  @!P0 NANOSLEEP.SYNCS 0x989680 ;  /* 0x009896800000895d */ /* 0x004fea0003900000 */
[----:B------:R-:W2:Y:S02]  /*7760*/  @!P0 SYNCS.PHASECHK.TRANS64 P0, [R0+URZ], R3 ;  /* 0x00000003000085a7 */ /* 0x000ea400080010ff */
[----:B--2---:R-:W-:Y:S05]  /*7770*/  @!P0 BRA `(.L_x_153) ;  /* 0xfffffffc00f08947 */ /* 0x004fea000383ffff */
[----:B------:R-:W-:Y:S05]  /*7780*/  BRA `(.L_x_154) ;  /* 0xffffffc800547947 */ /* 0x000fea000383ffff */
.L_x_80:
[----:B-1----:R-:W-:-:S07]  /*7790*/  MOV R0, UR4 ;  /* 0x0000000400007c02 */ /* 0x002fce0008000f00 */
.L_x_155:
[----:B-1----:R1:W2:Y:S02]  /*77a0*/  SYNCS.PHASECHK.TRANS64.TRYWAIT P0, [R0+URZ], R2 ;  /* 0x00000002000075a7 */ /* 0x0022a400080011ff */
[----:B--2---:R-:W-:Y:S05]  /*77b0*/  @!P0 NANOSLEEP.SYNCS 0x989680 ;  /* 0x009896800000895d */ /* 0x004fea0003900000 */
[----:B------:R-:W2:Y:S02]  /*77c0*/  @!P0 SYNCS.PHASECHK.TRANS64 P0, [R0+URZ], R2 ;  /* 0x00000002000085a7 */ /* 0x000ea400080010ff */
[----:B--2---:R-:W-:Y:S05]  /*77d0*/  @!P0 BRA `(.L_x_155) ;  /* 0xfffffffc00f08947 */ /* 0x004fea000383ffff */
[----:B------:R-:W-:Y:S05]  /*77e0*/  BRA `(.L_x_156) ;  /* 0xffffffc800607947 */ /* 0x000fea000383ffff */
.L_x_85:
[----:B--2---:R2:W3:Y:S02]  /*77f0*/  SYNCS.PHASECHK.TRANS64.TRYWAIT P0, [R7+URZ+0xf0], R0 ;  /* 0x0000f000070075a7 */ /* 0x0044e400080011ff */
[----:B---3--:R-:W-:Y:S05]  /*7800*/  @!P0 NANOSLEEP.SYNCS 0x989680 ;  /* 0x009896800000895d */ /* 0x008fea0003900000 */
[----:B------:R-:W3:Y:S02]  /*7810*/  @!P0 SYNCS.PHASECHK.TRANS64 P0, [R7+URZ+0xf0], R0 ;  /* 0x0000f000070085a7 */ /* 0x000ee400080010ff */
[----:B---3--:R-:W-:Y:S05]  /*7820*/  @!P0 BRA `(.L_x_85) ;  /* 0xfffffffc00f08947 */ /* 0x008fea000383ffff */
[----:B------:R-:W-:Y:S05]  /*7830*/  BRA `(.L_x_157) ;  /* 0xffffffcc00747947 */ /* 0x000fea000383ffff */
.L_x_88:
[----:B-1----:R-:W-:Y:S07]  /*7840*/  MOV R0, UR17 ;  /* 0x0000001100007c02 */ /* 0x002fee0008000f00 */
.L_x_158:
[----:B-1----:R1:W2:Y:S02]  /*7850*/  SYNCS.PHASECHK.TRANS64.TRYWAIT P2, [R0+URZ+0xe8], R7 ;  /* 0x0000e807000075a7 */ /* 0x0022a400080411ff */
[----:B--2---:R-:W-:Y:S05]  /*7860*/  @!P2 NANOSLEEP.SYNCS 0x989680 ;  /* 0x009896800000a95d */ /* 0x004fea0003900000 */
[----:B------:R-:W2:Y:S02]  /*7870*/  @!P2 SYNCS.PHASECHK.TRANS64 P2, [R0+URZ+0xe8], R7 ;  /* 0x0000e8070000a5a7 */ /* 0x000ea400080410ff */
[----:B--2---:R-:W-:Y:S05]  /*7880*/  @!P2 BRA `(.L_x_158) ;  /* 0xfffffffc00f0a947 */ /* 0x004fea000383ffff */
[----:B------:R-:W-:Y:S05]  /*7890*/  BRA `(.L_x_87) ;  /* 0xffffffd000d47947 */ /* 0x000fea000383ffff */
.L_x_91:
[----:B-1----:R-:W-:Y:S07]  /*78a0*/  MOV R0, UR17 ;  /* 0x0000001100007c02 */ /* 0x002fee0008000f00 */
.L_x_159:
[----:B-1----:R1:W2:Y:S02]  /*78b0*/  SYNCS.PHASECHK.TRANS64.TRYWAIT P0, [R0+URZ+0xd8], R6 ;  /* 0x0000d806000075a7 */ /* 0x0022a400080011ff */
[----:B--2---:R-:W-:Y:S05]  /*78c0*/  @!P0 NANOSLEEP.SYNCS 0x989680 ;  /* 0x009896800000895d */ /* 0x004fea0003900000 */
[----:B------:R-:W2:Y:S02]  /*78d0*/  @!P0 SYNCS.PHASECHK.TRANS64 P0, [R0+URZ+0xd8], R6 ;  /* 0x0000d806000085a7 */ /* 0x000ea400080010ff */
[----:B--2---:R-:W-:Y:S05]  /*78e0*/  @!P0 BRA `(.L_x_159) ;  /* 0xfffffffc00f08947 */ /* 0x004fea000383ffff */
[----:B------:R-:W-:Y:S05]  /*78f0*/  BRA `(.L_x_160) ;  /* 0xffffffd400247947 */ /* 0x000fea000383ffff */
.L_x_94:
[----:B---3--:R3:W1:Y:S02]  /*7900*/  SYNCS.PHASECHK.TRANS64.TRYWAIT P0, [R3+URZ+0xf0], R0 ;  /* 0x0000f000030075a7 */ /* 0x00866400080011ff */
[----:B-1----:R-:W-:Y:S05]  /*7910*/  @!P0 NANOSLEEP.SYNCS 0x989680 ;  /* 0x009896800000895d */ /* 0x002fea0003900000 */
[----:B------:R-:W1:Y:S02]  /*7920*/  @!P0 SYNCS.PHASECHK.TRANS64 P0, [R3+URZ+0xf0], R0 ;  /* 0x0000f000030085a7 */ /* 0x000e6400080010ff */
[----:B-1----:R-:W-:Y:S05]  /*7930*/  @!P0 BRA `(.L_x_94) ;  /* 0xfffffffc00f08947 */ /* 0x002fea000383ffff */
[----:B------:R-:W-:Y:S05]  /*7940*/  BRA `(.L_x_161) ;  /* 0xffffffd800707947 */ /* 0x000fea000383ffff */
.L_x_105:
[----:B-1----:R-:W-:Y:S04]  /*7950*/  MOV R0, UR44 ;  /* 0x0000002c00007c02 */ /* 0x002fe80008000f00 */
[----:B------:R1:W2:Y:S03]  /*7960*/  SYNCS.PHASECHK.TRANS64.TRYWAIT P1, [R0+URZ+0xd0], R4 ;  /* 0x0000d004000075a7 */ /* 0x0002a600080211ff */
[----:B--2---:R-:W-:Y:S05]  /*7970*/  @!P1 NANOSLEEP.SYNCS 0x989680 ;  /* 0x009896800000995d */ /* 0x004fea0003900000 */
[----:B------:R-:W2:Y:S02]  /*7980*/  @!P1 SYNCS.PHASECHK.TRANS64 P1, [R0+URZ+0xd0], R4 ;  /* 0x0000d004000095a7 */ /* 0x000ea400080210ff */
[----:B--2---:R-:W-:Y:S05]  /*7990*/  @!P1 BRA `(.L_x_105) ;  /* 0xfffffffc00ec9947 */ /* 0x004fea000383ffff */
[----:B------:R-:W-:Y:S05]  /*79a0*/  BRA `(.L_x_104) ;  /* 0xffffffe400c07947 */ /* 0x000fea000383ffff */
.L_x_107:
[----:B------:R1:W1:Y:S02]  /*79b0*/  SYNCS.PHASECHK.TRANS64.TRYWAIT P1, [R22+URZ+0x110], R3 ;  /* 0x00011003160075a7 */ /* 0x00026400080211ff */
[----:B-1----:R-:W-:Y:S05]  /*79c0*/  @!P1 NANOSLEEP.SYNCS 0x989680 ;  /* 0x009896800000995d */ /* 0x002fea0003900000 */
[----:B------:R-:W1:Y:S02]  /*79d0*/  @!P1 SYNCS.PHASECHK.TRANS64 P1, [R22+URZ+0x110], R3 ;  /* 0x00011003160095a7 */ /* 0x000e6400080210ff */
[----:B-1----:R-:W-:Y:S05]  /*79e0*/  @!P1 BRA `(.L_x_107) ;  /* 0xfffffffc00f09947 */ /* 0x002fea000383ffff */
[----:B------:R-:W-:Y:S05]  /*79f0*/  BRA `(.L_x_106) ;  /* 0xffffffe400fc7947 */ /* 0x000fea000383ffff */
        .weak           $__internal_0_$__cuda_sm10x_tcgen05_guardrail_trap_col_being_dealloced_not_returned_by_alloc
        .type           $__internal_0_$__cuda_sm10x_tcgen05_guardrail_trap_col_being_dealloced_not_returned_by_alloc,@function
        .size           $__internal_0_$__cuda_sm10x_tcgen05_guardrail_trap_col_being_dealloced_not_returned_by_alloc,($__internal_1_$__cuda_sm10x_tcgen05_guardrail_trap_phase_invalid_during_alloc - $__internal_0_$__cuda_sm10x_tcgen05_guardrail_trap_col_being_dealloced_not_returned_by_alloc)
$__internal_0_$__cuda_sm10x_tcgen05_guardrail_trap_col_being_dealloced_not_returned_by_alloc:
[----:B------:R-:W-:Y:S05]  /*7a00*/  BPT.TRAP 0x1 ;  /* 0x000000040000795c */ /* 0x000fea0000300000 */
[----:B------:R-:W-:-:S04]  /*7a10*/  HFMA2 R3, -RZ, RZ, 0, 0 ;  /* 0x00000000ff037431 */ /* 0x000fc800000001ff */
[----:B------:R-:W-:Y:S05]  /*7a20*/  RET.REL.NODEC R2 `(_ZN7cutlass13device_kernelINS_4gemm6kernel13GemmUniversalIN4cute5tupleIJiiiiEEENS1_10collective13CollectiveMmaINS1_35MainloopSm100TmaUmmaWarpSpecializedILi13ELi2ELi4ENS5_IJNS4_1CILi1EEENSA_ILi2EEESB_EEEEENS5_IJNSA_ILi64EEESF_NSA_ILi128EEEEEENS_12float_e5m2_tENS5_IJlSB_lEEESI_SJ_NS4_8TiledMMAINS4_8MMA_AtomIJNS4_10MMA_TraitsINS4_19SM100_MMA_F8F6F4_SSEJSI_SI_fSF_SF_NS4_17integral_constantINS4_4UMMA5MajorELSQ_0EEESR_NSO_INSP_7ScaleInELSS_0EEEST_EEEEEENS4_6LayoutINS5_IJSB_SB_SB_EEENS5_IJNSA_ILi0EEESY_SY_EEEEENS5_IJNS4_10UnderscoreES11_S11_EEEEENS4_23SM90_TMA_LOAD_MULTICASTENS4_14ComposedLayoutINS4_7SwizzleILi3ELi4ELi3EEENS4_18smem_ptr_flag_bitsILi8EEENSW_INS5_IJNSA_ILi8EEESG_EEENS5_IJSG_SB_EEEEEEEvNS4_8identityENS4_13SM90_TMA_LOADES1E_vS1F_EENS_8epilogue10collective18CollectiveEpilogueINS1I_23Sm100TmaWarpSpecializedILi1ELi1ELi32ELb0ELb0EEEJSH_NS5_IJNSW_ISF_SB_EES1N_EEESI_SJ_SI_SJ_NS1I_6fusion15FusionCallbacksIS1M_NS1P_17LinearCombinationISI_fSI_fLNS_15FloatRoundStyleE2EEESH_S1O_JEEENS4_5SM1004TMEM4LOAD26SM100_TMEM_LOAD_16dp32b32xES1G_NS15_INS16_ILi2ELi4ELi3EEES19_NSW_INS5_IJS1A_SF_EEENS5_IJSF_SB_EEEEEEENS4_39AutoVectorizingCopyWithAssumedAlignmentILi128EEENS4_14SM90_TMA_STOREES23_S25_S25_EEEvvEEEEvNT_6ParamsE) ;  /* 0xffffff8402747950 */ /* 0x000fea0003c3ffff */
        .weak           $__internal_1_$__cuda_sm10x_tcgen05_guardrail_trap_phase_invalid_during_alloc
        .type           $__internal_1_$__cuda_sm10x_tcgen05_guardrail_trap_phase_invalid_during_alloc,@function
        .size           $__internal_1_$__cuda_sm10x_tcgen05_guardrail_trap_phase_invalid_during_alloc,($__internal_2_$__cuda_sm10x_tcgen05_guardrail_trap_unallocated_columns_being_dealloced - $__internal_1_$__cuda_sm10x_tcgen05_guardrail_trap_phase_invalid_during_alloc)
$__internal_1_$__cuda_sm10x_tcgen05_guardrail_trap_phase_invalid_during_alloc:
[----:B------:R-:W-:Y:S05]  /*7a30*/  BPT.TRAP 0x1 ;  /* 0x000000040000795c */ /* 0x000fea0000300000 */
[----:B------:R-:W-:-:S04]  /*7a40*/  MOV R5, 0x0 ;  /* 0x0000000000057802 */ /* 0x000fc80000000f00 */
[----:B------:R-:W-:Y:S05]  /*7a50*/  RET.REL.NODEC R4 `(_ZN7cutlass13device_kernelINS_4gemm6kernel13GemmUniversalIN4cute5tupleIJiiiiEEENS1_10collective13CollectiveMmaINS1_35MainloopSm100TmaUmmaWarpSpecializedILi13ELi2ELi4ENS5_IJNS4_1CILi1EEENSA_ILi2EEESB_EEEEENS5_IJNSA_ILi64EEESF_NSA_ILi128EEEEEENS_12float_e5m2_tENS5_IJlSB_lEEESI_SJ_NS4_8TiledMMAINS4_8MMA_AtomIJNS4_10MMA_TraitsINS4_19SM100_MMA_F8F6F4_SSEJSI_SI_fSF_SF_NS4_17integral_constantINS4_4UMMA5MajorELSQ_0EEESR_NSO_INSP_7ScaleInELSS_0EEEST_EEEEEENS4_6LayoutINS5_IJSB_SB_SB_EEENS5_IJNSA_ILi0EEESY_SY_EEEEENS5_IJNS4_10UnderscoreES11_S11_EEEEENS4_23SM90_TMA_LOAD_MULTICASTENS4_14ComposedLayoutINS4_7SwizzleILi3ELi4ELi3EEENS4_18smem_ptr_flag_bitsILi8EEENSW_INS5_IJNSA_ILi8EEESG_EEENS5_IJSG_SB_EEEEEEEvNS4_8identityENS4_13SM90_TMA_LOADES1E_vS1F_EENS_8epilogue10collective18CollectiveEpilogueINS1I_23Sm100TmaWarpSpecializedILi1ELi1ELi32ELb0ELb0EEEJSH_NS5_IJNSW_ISF_SB_EES1N_EEESI_SJ_SI_SJ_NS1I_6fusion15FusionCallbacksIS1M_NS1P_17LinearCombinationISI_fSI_fLNS_15FloatRoundStyleE2EEESH_S1O_JEEENS4_5SM1004TMEM4LOAD26SM100_TMEM_LOAD_16dp32b32xES1G_NS15_INS16_ILi2ELi4ELi3EEES19_NSW_INS5_IJS1A_SF_EEENS5_IJSF_SB_EEEEEEENS4_39AutoVectorizingCopyWithAssumedAlignmentILi128EEENS4_14SM90_TMA_STOREES23_S25_S25_EEEvvEEEEvNT_6ParamsE) ;  /* 0xffffff8404687950 */ /* 0x000fea0003c3ffff */
        .weak           $__internal_2_$__cuda_sm10x_tcgen05_guardrail_trap_unallocated_columns_being_dealloced
        .type           $__internal_2_$__cuda_sm10x_tcgen05_guardrail_trap_unallocated_columns_being_dealloced,@function
        .size           $__internal_2_$__cuda_sm10x_tcgen05_guardrail_trap_unallocated_columns_being_dealloced,(.L_x_163 - $__internal_2_$__cuda_sm10x_tcgen05_guardrail_trap_unallocated_columns_being_dealloced)
$__internal_2_$__cuda_sm10x_tcgen05_guardrail_trap_unallocated_columns_being_dealloced:
[----:B------:R-:W-:Y:S05]  /*7a60*/  BPT.TRAP 0x1 ;  /* 0x000000040000795c */ /* 0x000fea0000300000 */
[----:B------:R-:W-:-:S04]  /*7a70*/  HFMA2 R3, -RZ, RZ, 0, 0 ;  /* 0x00000000ff037431 */ /* 0x000fc800000001ff */
[----:B------:R-:W-:Y:S05]  /*7a80*/  RET.REL.NODEC R2 `(_ZN7cutlass13device_kernelINS_4gemm6kernel13GemmUniversalIN4cute5tupleIJiiiiEEENS1_10collective13CollectiveMmaINS1_35MainloopSm100TmaUmmaWarpSpecializedILi13ELi2ELi4ENS5_IJNS4_1CILi1EEENSA_ILi2EEESB_EEEEENS5_IJNSA_ILi64EEESF_NSA_ILi128EEEEEENS_12float_e5m2_tENS5_IJlSB_lEEESI_SJ_NS4_8TiledMMAINS4_8MMA_AtomIJNS4_10MMA_TraitsINS4_19SM100_MMA_F8F6F4_SSEJSI_SI_fSF_SF_NS4_17integral_constantINS4_4UMMA5MajorELSQ_0EEESR_NSO_INSP_7ScaleInELSS_0EEEST_EEEEEENS4_6LayoutINS5_IJSB_SB_SB_EEENS5_IJNSA_ILi0EEESY_SY_EEEEENS5_IJNS4_10UnderscoreES11_S11_EEEEENS4_23SM90_TMA_LOAD_MULTICASTENS4_14ComposedLayoutINS4_7SwizzleILi3ELi4ELi3EEENS4_18smem_ptr_flag_bitsILi8EEENSW_INS5_IJNSA_ILi8EEESG_EEENS5_IJSG_SB_EEEEEEEvNS4_8identityENS4_13SM90_TMA_LOADES1E_vS1F_EENS_8epilogue10collective18CollectiveEpilogueINS1I_23Sm100TmaWarpSpecializedILi1ELi1ELi32ELb0ELb0EEEJSH_NS5_IJNSW_ISF_SB_EES1N_EEESI_SJ_SI_SJ_NS1I_6fusion15FusionCallbacksIS1M_NS1P_17LinearCombinationISI_fSI_fLNS_15FloatRoundStyleE2EEESH_S1O_JEEENS4_5SM1004TMEM4LOAD26SM100_TMEM_LOAD_16dp32b32xES1G_NS15_INS16_ILi2ELi4ELi3EEES19_NSW_INS5_IJS1A_SF_EEENS5_IJSF_SB_EEEEEEENS4_39AutoVectorizingCopyWithAssumedAlignmentILi128EEENS4_14SM90_TMA_STOREES23_S25_S25_EEEvvEEEEvNT_6ParamsE) ;  /* 0xffffff84025c7950 */ /* 0x000fea0003c3ffff */
.L_x_162:
[----:B------:R-:W-:-:S00]  /*7a90*/  BRA `(.L_x_162) ;  /* 0xfffffffc00fc7947 */ /* 0x000fc0000383ffff */
[----:B------:R-:W-:-:S00]  /*7aa0*/  NOP ;  /* 0x0000000000007918 */ /* 0x000fc00000000000 */
        /* <DEDUP_REMOVED lines=13> */
.L_x_163:


//--------------------- .nv.global.init           --------------------------
	.section	.nv.global.init,"aw",@progbits
.nv.global.init:
	.type		$str$27,@object
	.size		$str$27,($str$28 - $str$27)
$str$27:
        /*0000*/ 	.byte	0x28, 0x61, 0x64, 0x64, 0x72, 0x65, 0x73, 0x73, 0x20, 0x26, 0x20, 0x6d, 0x61, 0x73, 0x6b, 0x29
        /*0010*/ 	.byte	0x20, 0x3d, 0x3d, 0x20, 0x30, 0x00
	.type		$str$28,@object
	.size		$str$28,($str$26 - $str$28)
$str$28:
        /*0016*/ 	.byte	0x2f, 0x74, 0x6d, 0x70, 0x2f, 0x63, 0x75, 0x74, 0x6c, 0x61, 0x73, 0x73, 0x5f, 0x73, 0x77, 0x65
        /*0026*/ 	.byte	0x65, 0x70, 0x5f, 0x73, 0x72, 0x63, 0x2f, 0x69, 0x6e, 0x63, 0x6c, 0x75, 0x64, 0x65, 0x2f, 0x63
        /*0036*/ 	.byte	0x75, 0x74, 0x65, 0x2f, 0x70, 0x6f, 0x69, 0x6e, 0x74, 0x65, 0x72, 0x5f, 0x66, 0x6c, 0x61, 0x67
        /*0046*/ 	.byte	0x67, 0x65, 0x64, 0x2e, 0x68, 0x70, 0x70, 0x00
	.type		$str$26,@object
	.size		$str$26,($str$25 - $str$26)
$str$26:
        /*004e*/ 	.byte	0x2f, 0x74, 0x6d, 0x70, 0x2f, 0x63, 0x75, 0x74, 0x6c, 0x61, 0x73, 0x73, 0x5f, 0x73, 0x77, 0x65
        /*005e*/ 	.byte	0x65, 0x70, 0x5f, 0x73, 0x72, 0x63, 0x2f, 0x69, 0x6e, 0x63, 0x6c, 0x75, 0x64, 0x65, 0x2f, 0x63
        /*006e*/ 	.byte	0x75, 0x74, 0x65, 0x2f, 0x61, 0x74, 0x6f, 0x6d, 0x2f, 0x63, 0x6f, 0x70, 0x79, 0x5f, 0x74, 0x72
        /*007e*/ 	.byte	0x61, 0x69, 0x74, 0x73, 0x5f, 0x73, 0x6d, 0x31, 0x30, 0x30, 0x2e, 0x68, 0x70, 0x70, 0x00
	.type		$str$25,@object
	.size		$str$25,(__unnamed_1 - $str$25)
$str$25:
        /*008d*/ 	.byte	0x28, 0x28, 0x75, 0x69, 0x6e, 0x74, 0x33, 0x32, 0x5f, 0x74, 0x28, 0x74, 0x68, 0x72, 0x65, 0x61
        /*009d*/ 	.byte	0x64, 0x49, 0x64, 0x78, 0x2e, 0x78, 0x29, 0x20, 0x2f, 0x20, 0x33, 0x32, 0x29, 0x20, 0x25, 0x20
        /*00ad*/ 	.byte	0x34, 0x29, 0x20, 0x3d, 0x3d, 0x20, 0x28, 0x28, 0x28, 0x74, 0x6d, 0x65, 0x6d, 0x5f, 0x61, 0x64
        /*00bd*/ 	.byte	0x64, 0x72, 0x20, 0x3e, 0x3e, 0x20, 0x31, 0x36, 0x29, 0x20, 0x2f, 0x20, 0x33, 0x32, 0x29, 0x20
        /*00cd*/ 	.byte	0x25, 0x20, 0x34, 0x29, 0x00
	.type		__unnamed_1,@object
	.size		__unnamed_1,(__unnamed_2 - __unnamed_1)
__unnamed_1:
        /*00d2*/ 	.byte	0x61, 0x75, 0x74, 0x6f, 0x20, 0x63, 0x75, 0x74, 0x65, 0x3a, 0x3a, 0x61, 0x73, 0x5f, 0x70, 0x6f
        /* <DEDUP_REMOVED lines=24> */
        /*0262*/ 	.byte	0x3c, 0x34, 0x30, 0x39, 0x36, 0x3e, 0x3e, 0x3e, 0x3e, 0x5d, 0x00
	.type		__unnamed_2,@object
	.size		__unnamed_2,(.L_2 - __unnamed_2)
__unnamed_2:
        /* <DEDUP_REMOVED lines=40> */
        /*04ed*/ 	.byte	0x74, 0x65, 0x3a, 0x3a, 0x43, 0x3c, 0x30, 0x3e, 0x3e, 0x3e, 0x3e, 0x5d, 0x00
.L_2:


//--------------------- .nv.shared._ZN7cutlass13device_kernelINS_4gemm6kernel13GemmUniversalIN4cute5tupleIJiiiiEEENS1_10collective13CollectiveMmaINS1_35MainloopSm100TmaUmmaWarpSpecializedILi13ELi2ELi4ENS5_IJNS4_1CILi1EEENSA_ILi2EEESB_EEEEENS5_IJNSA_ILi64EEESF_NSA_ILi128EEEEEENS_12float_e5m2_tENS5_IJlSB_lEEESI_SJ_NS4_8TiledMMAINS4_8MMA_AtomIJNS4_10MMA_TraitsINS4_19SM100_MMA_F8F6F4_SSEJSI_SI_fSF_SF_NS4_17integral_constantINS4_4UMMA5MajorELSQ_0EEESR_NSO_INSP_7ScaleInELSS_0EEEST_EEEEEENS4_6LayoutINS5_IJSB_SB_SB_EEENS5_IJNSA_ILi0EEESY_SY_EEEEENS5_IJNS4_10UnderscoreES11_S11_EEEEENS4_23SM90_TMA_LOAD_MULTICASTENS4_14ComposedLayoutINS4_7SwizzleILi3ELi4ELi3EEENS4_18smem_ptr_flag_bitsILi8EEENSW_INS5_IJNSA_ILi8EEESG_EEENS5_IJSG_SB_EEEEEEEvNS4_8identityENS4_13SM90_TMA_LOADES1E_vS1F_EENS_8epilogue10collective18CollectiveEpilogueINS1I_23Sm100TmaWarpSpecializedILi1ELi1ELi32ELb0ELb0EEEJSH_NS5_IJNSW_ISF_SB_EES1N_EEESI_SJ_SI_SJ_NS1I_6fusion15FusionCallbacksIS1M_NS1P_17LinearCombinationISI_fSI_fLNS_15FloatRoundStyleE2EEESH_S1O_JEEENS4_5SM1004TMEM4LOAD26SM100_TMEM_LOAD_16dp32b32xES1G_NS15_INS16_ILi2ELi4ELi3EEES19_NSW_INS5_IJS1A_SF_EEENS5_IJSF_SB_EEEEEEENS4_39AutoVectorizingCopyWithAssumedAlignmentILi128EEENS4_14SM90_TMA_STOREES23_S25_S25_EEEvvEEEEvNT_6ParamsE --------------------------
	.section	.nv.shared._ZN7cutlass13device_kernelINS_4gemm6kernel13GemmUniversalIN4cute5tupleIJiiiiEEENS1_10collective13CollectiveMmaINS1_35MainloopSm100TmaUmmaWarpSpecializedILi13ELi2ELi4ENS5_IJNS4_1CILi1EEENSA_ILi2EEESB_EEEEENS5_IJNSA_ILi64EEESF_NSA_ILi128EEEEEENS_12float_e5m2_tENS5_IJlSB_lEEESI_SJ_NS4_8TiledMMAINS4_8MMA_AtomIJNS4_10MMA_TraitsINS4_19SM100_MMA_F8F6F4_SSEJSI_SI_fSF_SF_NS4_17integral_constantINS4_4UMMA5MajorELSQ_0EEESR_NSO_INSP_7ScaleInELSS_0EEEST_EEEEEENS4_6LayoutINS5_IJSB_SB_SB_EEENS5_IJNSA_ILi0EEESY_SY_EEEEENS5_IJNS4_10UnderscoreES11_S11_EEEEENS4_23SM90_TMA_LOAD_MULTICASTENS4_14ComposedLayoutINS4_7SwizzleILi3ELi4ELi3EEENS4_18smem_ptr_flag_bitsILi8EEENSW_INS5_IJNSA_ILi8EEESG_EEENS5_IJSG_SB_EEEEEEEvNS4_8identityENS4_13SM90_TMA_LOADES1E_vS1F_EENS_8epilogue10collective18CollectiveEpilogueINS1I_23Sm100TmaWarpSpecializedILi1ELi1ELi32ELb0ELb0EEEJSH_NS5_IJNSW_ISF_SB_EES1N_EEESI_SJ_SI_SJ_NS1I_6fusion15FusionCallbacksIS1M_NS1P_17LinearCombinationISI_fSI_fLNS_15FloatRoundStyleE2EEESH_S1O_JEEENS4_5SM1004TMEM4LOAD26SM100_TMEM_LOAD_16dp32b32xES1G_NS15_INS16_ILi2ELi4ELi3EEES19_NSW_INS5_IJS1A_SF_EEENS5_IJSF_SB_EEEEEEENS4_39AutoVectorizingCopyWithAssumedAlignmentILi128EEENS4_14SM90_TMA_STOREES23_S25_S25_EEEvvEEEEvNT_6ParamsE,"aw",@nobits
	.sectionflags	@""
	.align	16
	.zero		1024


//--------------------- .nv.shared.reserved.0     --------------------------
	.section	.nv.shared.reserved.0,"aw",@nobits
	.weak		__nv_reservedSMEM_offset_0_alias
	.size		__nv_reservedSMEM_offset_0_alias, 0, 64
	.other		__nv_reservedSMEM_offset_0_alias,@"STO_CUDA_RESERVED_SHARED STV_DEFAULT"
__nv_reservedSMEM_offset_0_alias:
	.zero		0
.nv.shared.reserved.0:
	.zero		64
	.weak		__nv_reservedSMEM_tcgen05_partition
	.type		__nv_reservedSMEM_tcgen05_partition,@object
	.size		__nv_reservedSMEM_tcgen05_partition,(.L_0 - __nv_reservedSMEM_tcgen05_partition)
__nv_reservedSMEM_tcgen05_partition:
	.zero		32
.L_0:


//--------------------- .nv.global                --------------------------
	.section	.nv.global,"aw",@nobits
.nv.global:
	.type		_ZN40_INTERNAL_ab8979c7_4_k_cu_4654bdc3_235164cute1_E,@object
	.size		_ZN40_INTERNAL_ab8979c7_4_k_cu_4654bdc3_235164cute1_E,(_ZN40_INTERNAL_ab8979c7_4_k_cu_4654bdc3_235164cuda3std3__45__cpo6cbeginE - _ZN40_INTERNAL_ab8979c7_4_k_cu_4654bdc3_235164cute1_E)
_ZN40_INTERNAL_ab8979c7_4_k_cu_4654bdc3_235164cute1_E:
	.zero		1
	.type		_ZN40_INTERNAL_ab8979c7_4_k_cu_4654bdc3_235164cuda3std3__45__cpo6cbeginE,@object
	.size		_ZN40_INTERNAL_ab8979c7_4_k_cu_4654bdc3_235164cuda3std3__45__cpo6cbeginE,(_ZN40_INTERNAL_ab8979c7_4_k_cu_4654bdc3_235164cuda3std3__48in_placeE - _ZN40_INTERNAL_ab8979c7_4_k_cu_4654bdc3_235164cuda3std3__45__cpo6cbeginE)
_ZN40_INTERNAL_ab8979c7_4_k_cu_4654bdc3_235164cuda3std3__45__cpo6cbeginE:
	.zero		1
	.type		_ZN40_INTERNAL_ab8979c7_4_k_cu_4654bdc3_235164cuda3std3__48in_placeE,@object
	.size		_ZN40_INTERNAL_ab8979c7_4_k_cu_4654bdc3_235164cuda3std3__48in_placeE,(_ZN40_INTERNAL_ab8979c7_4_k_cu_4654bdc3_235164cuda3std6ranges3__45__cpo9iter_moveE - _ZN40_INTERNAL_ab8979c7_4_k_cu_4654bdc3_235164cuda3std3__48in_placeE)
_ZN40_INTERNAL_ab8979c7_4_k_cu_4654bdc3_235164cuda3std3__48in_placeE:
	.zero		1
	.type		_ZN40_INTERNAL_ab8979c7_4_k_cu_4654bdc3_235164cuda3std6ranges3__45__cpo9iter_moveE,@object
	.size		_ZN40_INTERNAL_ab8979c7_4_k_cu_4654bdc3_235164cuda3std6ranges3__45__cpo9iter_moveE,(_ZN40_INTERNAL_ab8979c7_4_k_cu_4654bdc3_235164cuda3std3__45__cpo5beginE - _ZN40_INTERNAL_ab8979c7_4_k_cu_4654bdc3_235164cuda3std6ranges3__45__cpo9iter_moveE)
_ZN40_INTERNAL_ab8979c7_4_k_cu_4654bdc3_235164cuda3std6ranges3__45__cpo9iter_moveE:
	.zero		1
	.type		_ZN40_INTERNAL_ab8979c7_4_k_cu_4654bdc3_235164cuda3std3__45__cpo5beginE,@object
	.size		_ZN40_INTERNAL_ab8979c7_4_k_cu_4654bdc3_235164cuda3std3__45__cpo5beginE,(_ZN40_INTERNAL_ab8979c7_4_k_cu_4654bdc3_235164cuda3std3__442_GLOBAL__N__ab8979c7_4_k_cu_4654bdc3_235166ignoreE - _ZN40_INTERNAL_ab8979c7_4_k_cu_4654bdc3_235164cuda3std3__45__cpo5beginE)
_ZN40_INTERNAL_ab8979c7_4_k_cu_4654bdc3_235164cuda3std3__45__cpo5beginE:
	.zero		1
	.type		_ZN40_INTERNAL_ab8979c7_4_k_cu_4654bdc3_235164cuda3std3__442_GLOBAL__N__ab8979c7_4_k_cu_4654bdc3_235166ignoreE,@object
	.size		_ZN40_INTERNAL_ab8979c7_4_k_cu_4654bdc3_235164cuda3std3__442_GLOBAL__N__ab8979c7_4_k_cu_4654bdc3_235166ignoreE,(_ZN40_INTERNAL_ab8979c7_4_k_cu_4654bdc3_235164cute7productE - _ZN40_INTERNAL_ab8979c7_4_k_cu_4654bdc3_235164cuda3std3__442_GLOBAL__N__ab8979c7_4_k_cu_4654bdc3_235166ignoreE)
_ZN40_INTERNAL_ab8979c7_4_k_cu_4654bdc3_235164cuda3std3__442_GLOBAL__N__ab8979c7_4_k_cu_4654bdc3_235166ignoreE:
	.zero		1
	.type		_ZN40_INTERNAL_ab8979c7_4_k_cu_4654bdc3_235164cute7productE,@object
	.size		_ZN40_INTERNAL_ab8979c7_4_k_cu_4654bdc3_235164cute7productE,(_ZN40_INTERNAL_ab8979c7_4_k_cu_4654bdc3_235164cuda3std3__45__cpo3endE - _ZN40_INTERNAL_ab8979c7_4_k_cu_4654bdc3_235164cute7productE)
_ZN40_INTERNAL_ab8979c7_4_k_cu_4654bdc3_235164cute7productE:
	.zero		1
	.type		_ZN40_INTERNAL_ab8979c7_4_k_cu_4654bdc3_235164cuda3std3__45__cpo3endE,@object
	.size		_ZN40_INTERNAL_ab8979c7_4_k_cu_4654bdc3_235164cuda3std3__45__cpo3endE,(_ZN40_INTERNAL_ab8979c7_4_k_cu_4654bdc3_235164cuda3std3__419piecewise_constructE - _ZN40_INTERNAL_ab8979c7_4_k_cu_4654bdc3_235164cuda3std3__45__cpo3endE)
_ZN40_INTERNAL_ab8979c7_4_k_cu_4654bdc3_235164cuda3std3__45__cpo3endE:
	.zero		1
	.type		_ZN40_INTERNAL_ab8979c7_4_k_cu_4654bdc3_235164cuda3std3__419piecewise_constructE,@object
	.size		_ZN40_INTERNAL_ab8979c7_4_k_cu_4654bdc3_235164cuda3std3__419piecewise_constructE,(_ZN40_INTERNAL_ab8979c7_4_k_cu_4654bdc3_235164cuda3std3__45__cpo4cendE - _ZN40_INTERNAL_ab8979c7_4_k_cu_4654bdc3_235164cuda3std3__419piecewise_constructE)
_ZN40_INTERNAL_ab8979c7_4_k_cu_4654bdc3_235164cuda3std3__419piecewise_constructE:
	.zero		1
	.type		_ZN40_INTERNAL_ab8979c7_4_k_cu_4654bdc3_235164cuda3std3__45__cpo4cendE,@object
	.size		_ZN40_INTERNAL_ab8979c7_4_k_cu_4654bdc3_235164cuda3std3__45__cpo4cendE,(_ZN40_INTERNAL_ab8979c7_4_k_cu_4654bdc3_235164cuda3std6ranges3__45__cpo4swapE - _ZN40_INTERNAL_ab8979c7_4_k_cu_4654bdc3_235164cuda3std3__45__cpo4cendE)
_ZN40_INTERNAL_ab8979c7_4_k_cu_4654bdc3_235164cuda3std3__45__cpo4cendE:
	.zero		1
	.type		_ZN40_INTERNAL_ab8979c7_4_k_cu_4654bdc3_235164cuda3std6ranges3__45__cpo4swapE,@object
	.size		_ZN40_INTERNAL_ab8979c7_4_k_cu_4654bdc3_235164cuda3std6ranges3__45__cpo4swapE,(.L_10 - _ZN40_INTERNAL_ab8979c7_4_k_cu_4654bdc3_235164cuda3std6ranges3__45__cpo4swapE)
_ZN40_INTERNAL_ab8979c7_4_k_cu_4654bdc3_235164cuda3std6ranges3__45__cpo4swapE:
	.zero		1
.L_10:


//--------------------- .nv.constant0._ZN7cutlass13device_kernelINS_4gemm6kernel13GemmUniversalIN4cute5tupleIJiiiiEEENS1_10collective13CollectiveMmaINS1_35MainloopSm100TmaUmmaWarpSpecializedILi13ELi2ELi4ENS5_IJNS4_1CILi1EEENSA_ILi2EEESB_EEEEENS5_IJNSA_ILi64EEESF_NSA_ILi128EEEEEENS_12float_e5m2_tENS5_IJlSB_lEEESI_SJ_NS4_8TiledMMAINS4_8MMA_AtomIJNS4_10MMA_TraitsINS4_19SM100_MMA_F8F6F4_SSEJSI_SI_fSF_SF_NS4_17integral_constantINS4_4UMMA5MajorELSQ_0EEESR_NSO_INSP_7ScaleInELSS_0EEEST_EEEEEENS4_6LayoutINS5_IJSB_SB_SB_EEENS5_IJNSA_ILi0EEESY_SY_EEEEENS5_IJNS4_10UnderscoreES11_S11_EEEEENS4_23SM90_TMA_LOAD_MULTICASTENS4_14ComposedLayoutINS4_7SwizzleILi3ELi4ELi3EEENS4_18smem_ptr_flag_bitsILi8EEENSW_INS5_IJNSA_ILi8EEESG_EEENS5_IJSG_SB_EEEEEEEvNS4_8identityENS4_13SM90_TMA_LOADES1E_vS1F_EENS_8epilogue10collective18CollectiveEpilogueINS1I_23Sm100TmaWarpSpecializedILi1ELi1ELi32ELb0ELb0EEEJSH_NS5_IJNSW_ISF_SB_EES1N_EEESI_SJ_SI_SJ_NS1I_6fusion15FusionCallbacksIS1M_NS1P_17LinearCombinationISI_fSI_fLNS_15FloatRoundStyleE2EEESH_S1O_JEEENS4_5SM1004TMEM4LOAD26SM100_TMEM_LOAD_16dp32b32xES1G_NS15_INS16_ILi2ELi4ELi3EEES19_NSW_INS5_IJS1A_SF_EEENS5_IJSF_SB_EEEEEEENS4_39AutoVectorizingCopyWithAssumedAlignmentILi128EEENS4_14SM90_TMA_STOREES23_S25_S25_EEEvvEEEEvNT_6ParamsE --------------------------
	.section	.nv.constant0._ZN7cutlass13device_kernelINS_4gemm6kernel13GemmUniversalIN4cute5tupleIJiiiiEEENS1_10collective13CollectiveMmaINS1_35MainloopSm100TmaUmmaWarpSpecializedILi13ELi2ELi4ENS5_IJNS4_1CILi1EEENSA_ILi2EEESB_EEEEENS5_IJNSA_ILi64EEESF_NSA_ILi128EEEEEENS_12float_e5m2_tENS5_IJlSB_lEEESI_SJ_NS4_8TiledMMAINS4_8MMA_AtomIJNS4_10MMA_TraitsINS4_19SM100_MMA_F8F6F4_SSEJSI_SI_fSF_SF_NS4_17integral_constantINS4_4UMMA5MajorELSQ_0EEESR_NSO_INSP_7ScaleInELSS_0EEEST_EEEEEENS4_6LayoutINS5_IJSB_SB_SB_EEENS5_IJNSA_ILi0EEESY_SY_EEEEENS5_IJNS4_10UnderscoreES11_S11_EEEEENS4_23SM90_TMA_LOAD_MULTICASTENS4_14ComposedLayoutINS4_7SwizzleILi3ELi4ELi3EEENS4_18smem_ptr_flag_bitsILi8EEENSW_INS5_IJNSA_ILi8EEESG_EEENS5_IJSG_SB_EEEEEEEvNS4_8identityENS4_13SM90_TMA_LOADES1E_vS1F_EENS_8epilogue10collective18CollectiveEpilogueINS1I_23Sm100TmaWarpSpecializedILi1ELi1ELi32ELb0ELb0EEEJSH_NS5_IJNSW_ISF_SB_EES1N_EEESI_SJ_SI_SJ_NS1I_6fusion15FusionCallbacksIS1M_NS1P_17LinearCombinationISI_fSI_fLNS_15FloatRoundStyleE2EEESH_S1O_JEEENS4_5SM1004TMEM4LOAD26SM100_TMEM_LOAD_16dp32b32xES1G_NS15_INS16_ILi2ELi4ELi3EEES19_NSW_INS5_IJS1A_SF_EEENS5_IJSF_SB_EEEEEEENS4_39AutoVectorizingCopyWithAssumedAlignmentILi128EEENS4_14SM90_TMA_STOREES23_S25_S25_EEEvvEEEEvNT_6ParamsE,"a",@progbits
	.sectionflags	@""
	.align	4
.nv.constant0._ZN7cutlass13device_kernelINS_4gemm6kernel13GemmUniversalIN4cute5tupleIJiiiiEEENS1_10collective13CollectiveMmaINS1_35MainloopSm100TmaUmmaWarpSpecializedILi13ELi2ELi4ENS5_IJNS4_1CILi1EEENSA_ILi2EEESB_EEEEENS5_IJNSA_ILi64EEESF_NSA_ILi128EEEEEENS_12float_e5m2_tENS5_IJlSB_lEEESI_SJ_NS4_8TiledMMAINS4_8MMA_AtomIJNS4_10MMA_TraitsINS4_19SM100_MMA_F8F6F4_SSEJSI_SI_fSF_SF_NS4_17integral_constantINS4_4UMMA5MajorELSQ_0EEESR_NSO_INSP_7ScaleInELSS_0EEEST_EEEEEENS4_6LayoutINS5_IJSB_SB_SB_EEENS5_IJNSA_ILi0EEESY_SY_EEEEENS5_IJNS4_10UnderscoreES11_S11_EEEEENS4_23SM90_TMA_LOAD_MULTICASTENS4_14ComposedLayoutINS4_7SwizzleILi3ELi4ELi3EEENS4_18smem_ptr_flag_bitsILi8EEENSW_INS5_IJNSA_ILi8EEESG_EEENS5_IJSG_SB_EEEEEEEvNS4_8identityENS4_13SM90_TMA_LOADES1E_vS1F_EENS_8epilogue10collective18CollectiveEpilogueINS1I_23Sm100TmaWarpSpecializedILi1ELi1ELi32ELb0ELb0EEEJSH_NS5_IJNSW_ISF_SB_EES1N_EEESI_SJ_SI_SJ_NS1I_6fusion15FusionCallbacksIS1M_NS1P_17LinearCombinationISI_fSI_fLNS_15FloatRoundStyleE2EEESH_S1O_JEEENS4_5SM1004TMEM4LOAD26SM100_TMEM_LOAD_16dp32b32xES1G_NS15_INS16_ILi2ELi4ELi3EEES19_NSW_INS5_IJS1A_SF_EEENS5_IJSF_SB_EEEEEEENS4_39AutoVectorizingCopyWithAssumedAlignmentILi128EEENS4_14SM90_TMA_STOREES23_S25_S25_EEEvvEEEEvNT_6ParamsE:
	.zero		2944


//--------------------- SYMBOLS --------------------------

	.type		.nv.reservedSmem.offset0,@object
	.size		.nv.reservedSmem.offset0,0x4
	.type		.nv.reservedSmem.cap,@object
	.size		.nv.reservedSmem.cap,0x4
	.type		__assertfail,@function
